def matmul_kernel(
    a_ptr,
    b_ptr,
    c_ptr,
    M,
    N,
    K,
    stride_am,
    stride_ak,
    stride_bk,
    stride_bn,
    stride_cm,
    stride_cn,
    BLOCK_M: tl.constexpr,
    BLOCK_N: tl.constexpr,
    BLOCK_K: tl.constexpr,
    GROUP_M: tl.constexpr,
):
    pid = tl.program_id(axis=0)
    num_pid_m = tl.cdiv(M, BLOCK_M)
    num_pid_n = tl.cdiv(N, BLOCK_N)
    num_pid_in_group = GROUP_M * num_pid_n
    group_id = pid // num_pid_in_group
    first_pid_m = group_id * GROUP_M
    group_size_m = min(num_pid_m - first_pid_m, GROUP_M)
    pid_m = first_pid_m + ((pid % num_pid_in_group) % group_size_m)
    pid_n = (pid % num_pid_in_group) // group_size_m

    offs_am = (pid_m * BLOCK_M + tl.arange(0, BLOCK_M)) % M
    offs_bn = (pid_n * BLOCK_N + tl.arange(0, BLOCK_N)) % N
    offs_k = tl.arange(0, BLOCK_K)
    a_ptrs = a_ptr + offs_am[:, None] * stride_am + offs_k[None, :] * stride_ak
    b_ptrs = b_ptr + offs_k[:, None] * stride_bk + offs_bn[None, :] * stride_bn

    acc = tl.zeros((BLOCK_M, BLOCK_N), dtype=tl.float32)
    for kk in range(0, tl.cdiv(K, BLOCK_K)):
        a = tl.load(a_ptrs, mask=offs_k[None, :] < K - kk * BLOCK_K, other=0.0)
        b = tl.load(b_ptrs, mask=offs_k[:, None] < K - kk * BLOCK_K, other=0.0)
        acc = tl.dot(a, b, acc)
        a_ptrs += BLOCK_K * stride_ak
        b_ptrs += BLOCK_K * stride_bk

    c = acc.to(c_ptr.dtype.element_ty)
    offs_cm = pid_m * BLOCK_M + tl.arange(0, BLOCK_M)
    offs_cn = pid_n * BLOCK_N + tl.arange(0, BLOCK_N)
    c_ptrs = c_ptr + offs_cm[:, None] * stride_cm + offs_cn[None, :] * stride_cn
    mask = (offs_cm[:, None] < M) & (offs_cn[None, :] < N)
    tl.store(c_ptrs, c, mask=mask)

# config = {"BLOCK_K": 32, "BLOCK_M": 256, "BLOCK_N": 128, "GROUP_M": 8, "arch": "sm_100", "dtype": "fp16", "num_ctas": 1, "num_stages": 2, "num_warps": 4}
# arch = sm_100


// ===== COMPILED SASS (sm_100a) =====

	.target	sm_100a

	.elftype	@"ET_EXEC"


//--------------------- .note.nv.tkinfo           --------------------------
	.section	.note.nv.tkinfo,"",@"SHT_NOTE"
	.sectionflags	@"SHF_NOTE_NV_TKINFO"
	.tkinfo
        /*0018*/ 	.word	0x00000081
        /*0030*/ 	.string	""
        /*0030*/ 	.string	"ptxas-blackwell"
        /*0030*/ 	.string	"Cuda compilation tools, release 12.9, V12.9.86"
        /*0030*/ 	.string	"Build cuda_12.9.r12.9/compiler.36037853_0"
        /*0030*/ 	.string	"-v  -suppress-debug-info  -lineinfo  -arch sm_100a "



//--------------------- .note.nv.cuver            --------------------------
	.section	.note.nv.cuver,"",@"SHT_NOTE"
	.sectionflags	@"SHF_NOTE_NV_CUVER"
        /*0018*/ 	.short	0x0001
        /*001a*/ 	.short	0x0064
        /*001c*/ 	.short	0x0001
        /*001e*/ 	.short	0x0000
        /*0020*/ 	.short	0x0001
        /*0022*/ 	.short	0x0000


//--------------------- .nv.info                  --------------------------
	.section	.nv.info,"",@"SHT_CUDA_INFO"
	.align	4


	//----- nvinfo : EIATTR_REGCOUNT
	.align		4
        /*0000*/ 	.byte	0x04, 0x2f
        /*0002*/ 	.short	(.L_4 - .L_3)
	.align		4
.L_3:
        /*0004*/ 	.word	index@(matmul_kernel)
        /*0008*/ 	.word	0x000000ff


	//----- nvinfo : EIATTR_FRAME_SIZE
	.align		4
.L_4:
        /*000c*/ 	.byte	0x04, 0x11
        /*000e*/ 	.short	(.L_6 - .L_5)
	.align		4
.L_5:
        /*0010*/ 	.word	index@($__internal_2_$__cuda_sm10x_tcgen05_guardrail_trap_unallocated_columns_being_dealloced)
        /*0014*/ 	.word	0x000000b8


	//----- nvinfo : EIATTR_FRAME_SIZE
	.align		4
.L_6:
        /*0018*/ 	.byte	0x04, 0x11
        /*001a*/ 	.short	(.L_8 - .L_7)
	.align		4
.L_7:
        /*001c*/ 	.word	index@($__internal_1_$__cuda_sm10x_tcgen05_guardrail_trap_phase_invalid_during_alloc)
        /*0020*/ 	.word	0x000000b8


	//----- nvinfo : EIATTR_FRAME_SIZE
	.align		4
.L_8:
        /*0024*/ 	.byte	0x04, 0x11
        /*0026*/ 	.short	(.L_10 - .L_9)
	.align		4
.L_9:
        /*0028*/ 	.word	index@($__internal_0_$__cuda_sm10x_tcgen05_guardrail_trap_col_being_dealloced_not_returned_by_alloc)
        /*002c*/ 	.word	0x000000b8


	//----- nvinfo : EIATTR_FRAME_SIZE
	.align		4
.L_10:
        /*0030*/ 	.byte	0x04, 0x11
        /*0032*/ 	.short	(.L_12 - .L_11)
	.align		4
.L_11:
        /*0034*/ 	.word	index@(matmul_kernel)
        /*0038*/ 	.word	0x000000b8


	//----- nvinfo : EIATTR_MIN_STACK_SIZE
	.align		4
.L_12:
        /*003c*/ 	.byte	0x04, 0x12
        /*003e*/ 	.short	(.L_14 - .L_13)
	.align		4
.L_13:
        /*0040*/ 	.word	index@(matmul_kernel)
        /*0044*/ 	.word	0x000000b8
.L_14:


//--------------------- .nv.info.matmul_kernel    --------------------------
	.section	.nv.info.matmul_kernel,"",@"SHT_CUDA_INFO"
	.sectionflags	@""
	.align	4


	//----- nvinfo : EIATTR_CUDA_API_VERSION
	.align		4
        /*0000*/ 	.byte	0x04, 0x37
        /*0002*/ 	.short	(.L_16 - .L_15)
.L_15:
        /*0004*/ 	.word	0x00000081


	//----- nvinfo : EIATTR_KPARAM_INFO
	.align		4
.L_16:
        /*0008*/ 	.byte	0x04, 0x17
        /*000a*/ 	.short	(.L_18 - .L_17)
.L_17:
        /*000c*/ 	.word	0x00000000
        /*0010*/ 	.short	0x000d
        /*0012*/ 	.short	0x0048
        /*0014*/ 	.byte	0x00, 0xf4, 0x21, 0x00


	//----- nvinfo : EIATTR_KPARAM_INFO
	.align		4
.L_18:
        /*0018*/ 	.byte	0x04, 0x17
        /*001a*/ 	.short	(.L_20 - .L_19)
.L_19:
        /*001c*/ 	.word	0x00000000
        /*0020*/ 	.short	0x000c
        /*0022*/ 	.short	0x0040
        /*0024*/ 	.byte	0x00, 0xf4, 0x21, 0x00


	//----- nvinfo : EIATTR_KPARAM_INFO
	.align		4
.L_20:
        /*0028*/ 	.byte	0x04, 0x17
        /*002a*/ 	.short	(.L_22 - .L_21)
.L_21:
        /*002c*/ 	.word	0x00000000
        /*0030*/ 	.short	0x000b
        /*0032*/ 	.short	0x0038
        /*0034*/ 	.byte	0x00, 0xf0, 0x11, 0x00


	//----- nvinfo : EIATTR_KPARAM_INFO
	.align		4
.L_22:
        /*0038*/ 	.byte	0x04, 0x17
        /*003a*/ 	.short	(.L_24 - .L_23)
.L_23:
        /*003c*/ 	.word	0x00000000
        /*0040*/ 	.short	0x000a
        /*0042*/ 	.short	0x0034
        /*0044*/ 	.byte	0x00, 0xf0, 0x11, 0x00


	//----- nvinfo : EIATTR_KPARAM_INFO
	.align		4
.L_24:
        /*0048*/ 	.byte	0x04, 0x17
        /*004a*/ 	.short	(.L_26 - .L_25)
.L_25:
        /*004c*/ 	.word	0x00000000
        /*0050*/ 	.short	0x0009
        /*0052*/ 	.short	0x0030
        /*0054*/ 	.byte	0x00, 0xf0, 0x11, 0x00


	//----- nvinfo : EIATTR_KPARAM_INFO
	.align		4
.L_26:
        /*0058*/ 	.byte	0x04, 0x17
        /*005a*/ 	.short	(.L_28 - .L_27)
.L_27:
        /*005c*/ 	.word	0x00000000
        /*0060*/ 	.short	0x0008
        /*0062*/ 	.short	0x002c
        /*0064*/ 	.byte	0x00, 0xf0, 0x11, 0x00


	//----- nvinfo : EIATTR_KPARAM_INFO
	.align		4
.L_28:
        /*0068*/ 	.byte	0x04, 0x17
        /*006a*/ 	.short	(.L_30 - .L_29)
.L_29:
        /*006c*/ 	.word	0x00000000
        /*0070*/ 	.short	0x0007
        /*0072*/ 	.short	0x0028
        /*0074*/ 	.byte	0x00, 0xf0, 0x11, 0x00


	//----- nvinfo : EIATTR_KPARAM_INFO
	.align		4
.L_30:
        /*0078*/ 	.byte	0x04, 0x17
        /*007a*/ 	.short	(.L_32 - .L_31)
.L_31:
        /*007c*/ 	.word	0x00000000
        /*0080*/ 	.short	0x0006
        /*0082*/ 	.short	0x0024
        /*0084*/ 	.byte	0x00, 0xf0, 0x11, 0x00


	//----- nvinfo : EIATTR_KPARAM_INFO
	.align		4
.L_32:
        /*0088*/ 	.byte	0x04, 0x17
        /*008a*/ 	.short	(.L_34 - .L_33)
.L_33:
        /*008c*/ 	.word	0x00000000
        /*0090*/ 	.short	0x0005
        /*0092*/ 	.short	0x0020
        /*0094*/ 	.byte	0x00, 0xf0, 0x11, 0x00


	//----- nvinfo : EIATTR_KPARAM_INFO
	.align		4
.L_34:
        /*0098*/ 	.byte	0x04, 0x17
        /*009a*/ 	.short	(.L_36 - .L_35)
.L_35:
        /*009c*/ 	.word	0x00000000
        /*00a0*/ 	.short	0x0004
        /*00a2*/ 	.short	0x001c
        /*00a4*/ 	.byte	0x00, 0xf0, 0x11, 0x00


	//----- nvinfo : EIATTR_KPARAM_INFO
	.align		4
.L_36:
        /*00a8*/ 	.byte	0x04, 0x17
        /*00aa*/ 	.short	(.L_38 - .L_37)
.L_37:
        /*00ac*/ 	.word	0x00000000
        /*00b0*/ 	.short	0x0003
        /*00b2*/ 	.short	0x0018
        /*00b4*/ 	.byte	0x00, 0xf0, 0x11, 0x00


	//----- nvinfo : EIATTR_KPARAM_INFO
	.align		4
.L_38:
        /*00b8*/ 	.byte	0x04, 0x17
        /*00ba*/ 	.short	(.L_40 - .L_39)
.L_39:
        /*00bc*/ 	.word	0x00000000
        /*00c0*/ 	.short	0x0002
        /*00c2*/ 	.short	0x0010
        /*00c4*/ 	.byte	0x00, 0xf4, 0x21, 0x00


	//----- nvinfo : EIATTR_KPARAM_INFO
	.align		4
.L_40:
        /*00c8*/ 	.byte	0x04, 0x17
        /*00ca*/ 	.short	(.L_42 - .L_41)
.L_41:
        /*00cc*/ 	.word	0x00000000
        /*00d0*/ 	.short	0x0001
        /*00d2*/ 	.short	0x0008
        /*00d4*/ 	.byte	0x00, 0xf4, 0x21, 0x00


	//----- nvinfo : EIATTR_KPARAM_INFO
	.align		4
.L_42:
        /*00d8*/ 	.byte	0x04, 0x17
        /*00da*/ 	.short	(.L_44 - .L_43)
.L_43:
        /*00dc*/ 	.word	0x00000000
        /*00e0*/ 	.short	0x0000
        /*00e2*/ 	.short	0x0000
        /*00e4*/ 	.byte	0x00, 0xf4, 0x21, 0x00


	//----- nvinfo : EIATTR_AT_ENTRY_FRAGMENTS
	.align		4
.L_44:
        /*00e8*/ 	.byte	0x04, 0x4f
        /*00ea*/ 	.short	(.L_46 - .L_45)


	//   ....[0]....
.L_45:
        /*00ec*/ 	.word	0x00000004


	//----- nvinfo : EIATTR_RESERVED_SMEM_USED
	.align		4
.L_46:
        /*00f0*/ 	.byte	0x01, 0x41
	.zero		2


	//----- nvinfo : EIATTR_SPARSE_MMA_MASK
	.align		4
        /*00f4*/ 	.byte	0x03, 0x50
        /*00f6*/ 	.short	0x0000


	//----- nvinfo : EIATTR_TCGEN05_1CTA_USED
	.align		4
        /*00f8*/ 	.byte	0x01, 0x51
	.zero		2


	//----- nvinfo : EIATTR_MAXREG_COUNT
	.align		4
        /*00fc*/ 	.byte	0x03, 0x1b
        /*00fe*/ 	.short	0x00ff


	//----- nvinfo : EIATTR_NUM_BARRIERS
	.align		4
        /*0100*/ 	.byte	0x02, 0x4c
        /*0102*/ 	.byte	0x01
	.zero		1


	//----- nvinfo : EIATTR_ANNOTATIONS
	.align		4
        /*0104*/ 	.byte	0x04, 0x55
        /*0106*/ 	.short	(.L_48 - .L_47)


	//   ....[0]....
.L_47:
        /*0108*/ 	.word	0x00000001
        /*010c*/ 	.byte	0xa0, 0x26, 0x00, 0x00, 0x01, 0x00, 0x00, 0x00, 0x60, 0x28, 0x00, 0x00, 0x01, 0x00, 0x00, 0x00
        /* <DEDUP_REMOVED lines=31> */
        /*030c*/ 	.byte	0x70, 0x7c, 0x00, 0x00


	//----- nvinfo : EIATTR_INT_WARP_WIDE_INSTR_OFFSETS
	.align		4
.L_48:
        /*0310*/ 	.byte	0x04, 0x31
        /*0312*/ 	.short	(.L_50 - .L_49)


	//   ....[0]....
.L_49:
        /*0314*/ 	.word	0x000024c0


	//   ....[1]....
        /*0318*/ 	.word	0x00002540


	//   ....[2]....
        /*031c*/ 	.word	0x000040f0


	//   ....[3]....
        /*0320*/ 	.word	0x0000e850


	//   ....[4]....
        /*0324*/ 	.word	0x0000e8a0


	//----- nvinfo : EIATTR_COOP_GROUP_MASK_REGIDS
	.align		4
.L_50:
        /*0328*/ 	.byte	0x04, 0x29
        /*032a*/ 	.short	(.L_52 - .L_51)


	//   ....[0]....
.L_51:
        /*032c*/ 	.word	0xffffffff


	//   ....[1]....
        /*0330*/ 	.word	0xffffffff


	//   ....[2]....
        /*0334*/ 	.word	0xffffffff


	//   ....[3]....
        /*0338*/ 	.word	0xffffffff


	//----- nvinfo : EIATTR_COOP_GROUP_INSTR_OFFSETS
	.align		4
.L_52:
        /*033c*/ 	.byte	0x04, 0x28
        /*033e*/ 	.short	(.L_54 - .L_53)


	//   ....[0]....
.L_53:
        /*0340*/ 	.word	0x00000080


	//   ....[1]....
        /*0344*/ 	.word	0x00000340


	//   ....[2]....
        /*0348*/ 	.word	0x0000e6e0


	//   ....[3]....
        /*034c*/ 	.word	0x0000e950


	//----- nvinfo : EIATTR_VRC_CTA_INIT_COUNT
	.align		4
.L_54:
        /*0350*/ 	.byte	0x02, 0x4a
        /*0352*/ 	.byte	0x80
	.zero		1


	//----- nvinfo : EIATTR_MBARRIER_INSTR_OFFSETS
	.align		4
        /*0354*/ 	.byte	0x04, 0x39
        /*0356*/ 	.short	(.L_56 - .L_55)


	//   ....[0]....
.L_55:
        /*0358*/ 	.word	0x00002760
        /*035c*/ 	.word	0x000000ff
        /*0360*/ 	.word	0x00000000
        /*0364*/ 	.short	0x0100
        /*0366*/ 	.byte	0x0b
	.zero		1


	//   ....[1]....
        /*0368*/ 	.word	0x00004130
        /*036c*/ 	.word	0x000000ff
        /*0370*/ 	.word	0x0000c008
        /*0374*/ 	.short	0x0100
        /*0376*/ 	.byte	0x09
	.zero		1


	//   ....[2]....
        /*0378*/ 	.word	0x00005370
        /*037c*/ 	.word	0x000000ff
        /*0380*/ 	.word	0x00000000
        /*0384*/ 	.short	0x010a
        /*0386*/ 	.byte	0x0b
	.zero		1


	//   ....[3]....
        /*0388*/ 	.word	0x00007300
        /*038c*/ 	.word	0x000000ff
        /*0390*/ 	.word	0x00000000
        /*0394*/ 	.short	0x010a
        /*0396*/ 	.byte	0x0b
	.zero		1


	//   ....[4]....
        /*0398*/ 	.word	0x00007390
        /*039c*/ 	.word	0x000000ff
        /*03a0*/ 	.word	0x0000c000
        /*03a4*/ 	.short	0x0108
        /*03a6*/ 	.byte	0x09
	.zero		1


	//   ....[5]....
        /*03a8*/ 	.word	0x00007450
        /*03ac*/ 	.word	0x000000ff
        /*03b0*/ 	.word	0x0000c008
        /*03b4*/ 	.short	0x0108
        /*03b6*/ 	.byte	0x09
	.zero		1


	//   ....[6]....
        /*03b8*/ 	.word	0x0000e970
        /*03bc*/ 	.word	0x000000ff
        /*03c0*/ 	.word	0x00000000
        /*03c4*/ 	.short	0x010a
        /*03c6*/ 	.byte	0x0b
	.zero		1


	//   ....[7]....
        /*03c8*/ 	.word	0x0000e9a0
        /*03cc*/ 	.word	0x000000ff
        /*03d0*/ 	.word	0x00000000
        /*03d4*/ 	.short	0x010a
        /*03d6*/ 	.byte	0x0b
	.zero		1


	//----- nvinfo : EIATTR_NUM_MBARRIERS
	.align		4
.L_56:
        /*03d8*/ 	.byte	0x03, 0x38
        /*03da*/ 	.short	0x0002


	//----- nvinfo : EIATTR_EXIT_INSTR_OFFSETS
	.align		4
        /*03dc*/ 	.byte	0x04, 0x1c
        /*03de*/ 	.short	(.L_58 - .L_57)


	//   ....[0]....
.L_57:
        /*03e0*/ 	.word	0x0000e960


	//----- nvinfo : EIATTR_REQNTID
	.align		4
.L_58:
        /*03e4*/ 	.byte	0x04, 0x10
        /*03e6*/ 	.short	(.L_60 - .L_59)
.L_59:
        /*03e8*/ 	.word	0x00000080
        /*03ec*/ 	.word	0x00000001
        /*03f0*/ 	.word	0x00000001


	//----- nvinfo : EIATTR_CRS_STACK_SIZE
	.align		4
.L_60:
        /*03f4*/ 	.byte	0x04, 0x1e
        /*03f6*/ 	.short	(.L_62 - .L_61)
.L_61:
        /*03f8*/ 	.word	0x00000000


	//----- nvinfo : EIATTR_CBANK_PARAM_SIZE
	.align		4
.L_62:
        /*03fc*/ 	.byte	0x03, 0x19
        /*03fe*/ 	.short	0x0050


	//----- nvinfo : EIATTR_PARAM_CBANK
	.align		4
        /*0400*/ 	.byte	0x04, 0x0a
        /*0402*/ 	.short	(.L_64 - .L_63)
	.align		4
.L_63:
        /*0404*/ 	.word	index@(.nv.constant0.matmul_kernel)
        /*0408*/ 	.short	0x0380
        /*040a*/ 	.short	0x0050


	//----- nvinfo : EIATTR_SW_WAR
	.align		4
.L_64:
        /*040c*/ 	.byte	0x04, 0x36
        /*040e*/ 	.short	(.L_66 - .L_65)
.L_65:
        /*0410*/ 	.word	0x00000008
.L_66:


//--------------------- .nv.compat                --------------------------
	.section	.nv.compat,"",@"SHT_CUDA_COMPAT_INFO"
	.align	4
        /*0000*/ 	.byte	0x02, 0x02, 0x02, 0x00, 0x02, 0x05, 0x05, 0x00, 0x02, 0x03, 0x00, 0x00, 0x02, 0x06, 0x01, 0x00


//--------------------- .nv.callgraph             --------------------------
	.section	.nv.callgraph,"",@"SHT_CUDA_CALLGRAPH"
	.align	4
	.sectionentsize	8
	.align		4
        /*0000*/ 	.word	0x00000000
	.align		4
        /*0004*/ 	.word	0xffffffff
	.align		4
        /*0008*/ 	.word	0x00000000
	.align		4
        /*000c*/ 	.word	0xfffffffe
	.align		4
        /*0010*/ 	.word	0x00000000
	.align		4
        /*0014*/ 	.word	0xfffffffd
	.align		4
        /*0018*/ 	.word	0x00000000
	.align		4
        /*001c*/ 	.word	0xfffffffc


//--------------------- .text.matmul_kernel       --------------------------
	.section	.text.matmul_kernel,"ax",@progbits
	.align	128
        .global         matmul_kernel
        .type           matmul_kernel,@function
        .size           matmul_kernel,(.L_x_20 - matmul_kernel)
        .other          matmul_kernel,@"STO_CUDA_ENTRY STV_DEFAULT"
matmul_kernel:
.text.matmul_kernel:
[----:B------:R-:W0:Y:S01]  /*0000*/  LDC R1, c[0x0][0x37c] ;  /* 0x0000df00ff017b82 */ /* 0x000e220000000800 */
[----:B------:R-:W1:Y:S01]  /*0010*/  S2R R8, SR_TID.X ;  /* 0x0000000000087919 */ /* 0x000e620000002100 */
[----:B0-----:R-:W-:Y:S01]  /*0020*/  VIADD R1, R1, 0xffffff48 ;  /* 0xffffff4801017836 */ /* 0x001fe20000000000 */
[----:B------:R-:W0:Y:S01]  /*0030*/  LDCU.64 UR22, c[0x0][0x358] ;  /* 0x00006b00ff1677ac */ /* 0x000e220008000a00 */
[----:B-1----:R-:W-:-:S13]  /*0040*/  ISETP.GE.U32.AND P0, PT, R8, 0x20, PT ;  /* 0x000000200800780c */ /* 0x002fda0003f06070 */
[----:B------:R-:W-:Y:S02]  /*0050*/  VOTEU.ANY UP0, P0 ;  /* 0x0000000000ff7886 */ /* 0x000fe40000000100 */
[----:B------:R-:W-:Y:S05]  /*0060*/  BRA.U UP0, `(.L_x_0) ;  /* 0x0000000100b87547 */ /* 0x000fea000b800000 */
[----:B------:R-:W1:Y:S01]  /*0070*/  S2UR UR6, SR_CgaCtaId ;  /* 0x00000000000679c3 */ /* 0x000e620000008800 */
[----:B------:R-:W-:Y:S01]  /*0080*/  NOP ;  /* 0x0000000000007918 */ /* 0x000fe20000000000 */
[----:B------:R-:W-:Y:S02]  /*0090*/  UMOV UR4, 0x40 ;  /* 0x0000004000047882 */ /* 0x000fe40000000000 */
[----:B-1----:R-:W-:-:S09]  /*00a0*/  ULEA UR4, UR6, UR4, 0x18 ;  /* 0x0000000406047291 */ /* 0x002fd2000f8ec0ff */
[----:B------:R-:W1:Y:S01]  /*00b0*/  LDS.U8 R0, [UR4] ;  /* 0x00000004ff007984 */ /* 0x000e620008000000 */
[----:B------:R-:W-:Y:S02]  /*00c0*/  UMOV UR4, 0x400 ;  /* 0x0000040000047882 */ /* 0x000fe40000000000 */
[----:B------:R-:W-:Y:S01]  /*00d0*/  ULEA UR4, UR6, UR4, 0x18 ;  /* 0x0000000406047291 */ /* 0x000fe2000f8ec0ff */
[----:B-1----:R-:W-:-:S13]  /*00e0*/  ISETP.NE.AND P0, PT, R0, RZ, PT ;  /* 0x000000ff0000720c */ /* 0x002fda0003f05270 */
[----:B------:R-:W-:Y:S05]  /*00f0*/  @P0 BRA `(.L_x_1) ;  /* 0x00000000007c0947 */ /* 0x000fea0003800000 */
[----:B------:R-:W-:-:S13]  /*0100*/  ELECT P0, URZ, PT ;  /* 0x0000000000ff782f */ /* 0x000fda0003800000 */
[----:B------:R-:W-:Y:S05]  /*0110*/  @!P0 BRA `(.L_x_2) ;  /* 0x0000000000848947 */ /* 0x000fea0003800000 */
[----:B------:R-:W-:Y:S01]  /*0120*/  UMOV UR5, 0x8 ;  /* 0x0000000800057882 */ /* 0x000fe20000000000 */
[----:B------:R-:W-:Y:S02]  /*0130*/  IMAD.MOV.U32 R4, RZ, RZ, 0x1 ;  /* 0x00000001ff047424 */ /* 0x000fe400078e00ff */
[----:B------:R-:W-:Y:S02]  /*0140*/  IMAD.MOV.U32 R5, RZ, RZ, 0xff ;  /* 0x000000ffff057424 */ /* 0x000fe400078e00ff */
[----:B------:R-:W-:Y:S04]  /*0150*/  DEPBAR.LE SB1, 0x36 ;  /* 0x00009d800000791a */ /* 0x000fe80000000000 */
[----:B------:R-:W1:Y:S02]  /*0160*/  UTCATOMSWS.FIND_AND_SET.ALIGN UP1, UR5, UR5 ;  /* 0x00000005000575e3 */ /* 0x000e640008020800 */
[----:B-1----:R-:W-:-:S04]  /*0170*/  PLOP3.LUT P0, PT, PT, PT, UP1, 0x80, 0x8 ;  /* 0x000000000008781c */ /* 0x002fc80003f0f018 */
[----:B------:R-:W-:-:S04]  /*0180*/  SEL R0, RZ, 0xffffffff, !P0 ;  /* 0xffffffffff007807 */ /* 0x000fc80004000000 */
[----:B------:R-:W-:Y:S01]  /*0190*/  ISETP.NE.AND P0, PT, R0, RZ, PT ;  /* 0x000000ff0000720c */ /* 0x000fe20003f05270 */
[----:B------:R-:W-:-:S12]  /*01a0*/  IMAD.U32 R0, RZ, RZ, UR5 ;  /* 0x00000005ff007e24 */ /* 0x000fd8000f8e00ff */
[----:B------:R-:W-:Y:S05]  /*01b0*/  @P0 BRA `(.L_x_3) ;  /* 0x0000000000240947 */ /* 0x000fea0003800000 */
.L_x_4:
[----:B------:R-:W-:Y:S05]  /*01c0*/  NANOSLEEP 0x64 ;  /* 0x000000640000795d */ /* 0x000fea0003800000 */
[----:B------:R-:W-:-:S05]  /*01d0*/  UMOV UR5, 0x8 ;  /* 0x0000000800057882 */ /* 0x000fca0000000000 */
[----:B------:R-:W-:Y:S04]  /*01e0*/  DEPBAR.LE SB1, 0x36 ;  /* 0x00009d800000791a */ /* 0x000fe80000000000 */
[----:B------:R-:W1:Y:S02]  /*01f0*/  UTCATOMSWS.FIND_AND_SET.ALIGN UP1, UR5, UR5 ;  /* 0x00000005000575e3 */ /* 0x000e640008020800 */
[----:B-1----:R-:W-:-:S04]  /*0200*/  PLOP3.LUT P0, PT, PT, PT, UP1, 0x80, 0x8 ;  /* 0x000000000008781c */ /* 0x002fc80003f0f018 */
[----:B------:R-:W-:-:S04]  /*0210*/  SEL R0, RZ, 0xffffffff, !P0 ;  /* 0xffffffffff007807 */ /* 0x000fc80004000000 */
[----:B------:R-:W-:Y:S01]  /*0220*/  ISETP.NE.AND P0, PT, R0, RZ, PT ;  /* 0x000000ff0000720c */ /* 0x000fe20003f05270 */
[----:B------:R-:W-:-:S12]  /*0230*/  IMAD.U32 R0, RZ, RZ, UR5 ;  /* 0x00000005ff007e24 */ /* 0x000fd8000f8e00ff */
[----:B------:R-:W-:Y:S05]  /*0240*/  @!P0 BRA `(.L_x_4) ;  /* 0xfffffffc00dc8947 */ /* 0x000fea000383ffff */
.L_x_3:
[C---:B------:R-:W-:Y:S01]  /*0250*/  VIADD R3, R0.reuse, 0x10 ;  /* 0x0000001000037836 */ /* 0x040fe20000000000 */
[----:B------:R-:W-:Y:S01]  /*0260*/  UMOV UR5, 0x50 ;  /* 0x0000005000057882 */ /* 0x000fe20000000000 */
[----:B------:R-:W-:Y:S01]  /*0270*/  SHF.L.U32 R2, R5, R0, RZ ;  /* 0x0000000005027219 */ /* 0x000fe200000006ff */
[----:B------:R-:W-:Y:S01]  /*0280*/  ULEA UR5, UR6, UR5, 0x18 ;  /* 0x0000000506057291 */ /* 0x000fe2000f8ec0ff */
[----:B------:R-:W-:Y:S01]  /*0290*/  IMAD.SHL.U32 R0, R0, 0x20, RZ ;  /* 0x0000002000007824 */ /* 0x000fe200078e00ff */
[----:B------:R-:W-:-:S04]  /*02a0*/  SHF.L.U32 R3, R4, R3, RZ ;  /* 0x0000000304037219 */ /* 0x000fc800000006ff */
[----:B------:R-:W-:-:S05]  /*02b0*/  LOP3.LUT R2, R3, R2, RZ, 0xfc, !PT ;  /* 0x0000000203027212 */ /* 0x000fca00078efcff */
[----:B------:R1:W-:Y:S04]  /*02c0*/  ATOMS.OR RZ, [UR5], R2 ;  /* 0x00000002ffff798c */ /* 0x0003e8000b000005 */
[----:B------:R1:W-:Y:S01]  /*02d0*/  STS [UR4], R0 ;  /* 0x00000000ff007988 */ /* 0x0003e20008000804 */
[----:B------:R-:W-:Y:S05]  /*02e0*/  BRA `(.L_x_2) ;  /* 0x0000000000107947 */ /* 0x000fea0003800000 */
.L_x_1:
[----:B------:R-:W-:Y:S01]  /*02f0*/  IMAD.MOV.U32 R0, RZ, RZ, -0x1 ;  /* 0xffffffffff007424 */ /* 0x000fe200078e00ff */
[----:B------:R-:W-:-:S04]  /*0300*/  MOV R2, 0x330 ;  /* 0x0000033000027802 */ /* 0x000fc80000000f00 */
[----:B------:R1:W-:Y:S03]  /*0310*/  STS [UR4], R0 ;  /* 0x00000000ff007988 */ /* 0x0003e60008000804 */
[----:B01----:R-:W-:Y:S05]  /*0320*/  CALL.REL.NOINC `($__internal_1_$__cuda_sm10x_tcgen05_guardrail_trap_phase_invalid_during_alloc) ;  /* 0x000000e400b47944 */ /* 0x003fea0003c00000 */
.L_x_2:
[----:B------:R-:W-:Y:S05]  /*0330*/  WARPSYNC.ALL ;  /* 0x0000000000007948 */ /* 0x000fea0003800000 */
[----:B------:R-:W-:Y:S01]  /*0340*/  NOP ;  /* 0x0000000000007918 */ /* 0x000fe20000000000 */
.L_x_0:
[----:B------:R-:W2:Y:S01]  /*0350*/  LDC.64 R6, c[0x0][0x398] ;  /* 0x0000e600ff067b82 */ /* 0x000ea20000000a00 */
[----:B------:R-:W3:Y:S01]  /*0360*/  S2R R5, SR_CTAID.X ;  /* 0x0000000000057919 */ /* 0x000ee20000002500 */
[----:B------:R-:W-:Y:S01]  /*0370*/  UMOV UR9, 0x400 ;  /* 0x0000040000097882 */ /* 0x000fe20000000000 */
[----:B------:R-:W4:Y:S05]  /*0380*/  LDCU.128 UR12, c[0x0][0x380] ;  /* 0x00007000ff0c77ac */ /* 0x000f2a0008000c00 */
[----:B------:R-:W5:Y:S01]  /*0390*/  S2UR UR4, SR_CgaCtaId ;  /* 0x00000000000479c3 */ /* 0x000f620000008800 */
[----:B-12---:R-:W-:-:S05]  /*03a0*/  VIADD R0, R7, 0x7f ;  /* 0x0000007f07007836 */ /* 0x006fca0000000000 */
[----:B------:R-:W-:Y:S01]  /*03b0*/  SHF.R.S32.HI R3, RZ, 0x1f, R0 ;  /* 0x0000001fff037819 */ /* 0x000fe20000011400 */
[----:B-----5:R-:W-:-:S03]  /*03c0*/  ULEA UR9, UR4, UR9, 0x18 ;  /* 0x0000000904097291 */ /* 0x020fc6000f8ec0ff */
[----:B------:R-:W-:Y:S02]  /*03d0*/  LEA.HI R3, R3, R0, RZ, 0x7 ;  /* 0x0000000003037211 */ /* 0x000fe400078f38ff */
[----:B---3--:R-:W-:Y:S02]  /*03e0*/  IABS R12, R5 ;  /* 0x00000005000c7213 */ /* 0x008fe40000000000 */
[----:B------:R-:W-:-:S05]  /*03f0*/  SHF.R.S32.HI R3, RZ, 0x7, R3 ;  /* 0x00000007ff037819 */ /* 0x000fca0000011403 */
[----:B------:R-:W-:-:S05]  /*0400*/  IMAD.SHL.U32 R4, R3, 0x8, RZ ;  /* 0x0000000803047824 */ /* 0x000fca00078e00ff */
[-C--:B------:R-:W-:Y:S02]  /*0410*/  IABS R9, R4.reuse ;  /* 0x0000000400097213 */ /* 0x080fe40000000000 */
[----:B------:R-:W-:Y:S02]  /*0420*/  IABS R13, R4 ;  /* 0x00000004000d7213 */ /* 0x000fe40000000000 */
[----:B------:R-:W1:Y:S08]  /*0430*/  I2F.RP R0, R9 ;  /* 0x0000000900007306 */ /* 0x000e700000209400 */
[----:B-1----:R-:W1:Y:S02]  /*0440*/  MUFU.RCP R0, R0 ;  /* 0x0000000000007308 */ /* 0x002e640000001000 */
[----:B-1----:R-:W-:-:S02]  /*0450*/  VIADD R2, R0, 0xffffffe ;  /* 0x0ffffffe00027836 */ /* 0x002fc40000000000 */
[----:B------:R-:W-:-:S04]  /*0460*/  IMAD.MOV R0, RZ, RZ, -R13 ;  /* 0x000000ffff007224 */ /* 0x000fc800078e0a0d */
[----:B------:R1:W2:Y:S02]  /*0470*/  F2I.FTZ.U32.TRUNC.NTZ R3, R2 ;  /* 0x0000000200037305 */ /* 0x0002a4000021f000 */
[----:B-1----:R-:W-:Y:S02]  /*0480*/  IMAD.MOV.U32 R2, RZ, RZ, RZ ;  /* 0x000000ffff027224 */ /* 0x002fe400078e00ff */
[----:B--2---:R-:W-:-:S04]  /*0490*/  IMAD.MOV R10, RZ, RZ, -R3 ;  /* 0x000000ffff0a7224 */ /* 0x004fc800078e0a03 */
[----:B------:R-:W-:Y:S02]  /*04a0*/  IMAD R11, R10, R9, RZ ;  /* 0x000000090a0b7224 */ /* 0x000fe400078e02ff */
[----:B------:R-:W-:Y:S01]  /*04b0*/  IMAD.MOV.U32 R10, RZ, RZ, R12 ;  /* 0x000000ffff0a7224 */ /* 0x000fe200078e000c */
[----:B------:R-:W-:Y:S01]  /*04c0*/  IABS R12, R7 ;  /* 0x00000007000c7213 */ /* 0x000fe20000000000 */
[----:B------:R-:W-:-:S06]  /*04d0*/  IMAD.HI.U32 R3, R3, R11, R2 ;  /* 0x0000000b03037227 */ /* 0x000fcc00078e0002 */
[----:B------:R-:W-:-:S04]  /*04e0*/  IMAD.HI.U32 R3, R3, R10, RZ ;  /* 0x0000000a03037227 */ /* 0x000fc800078e00ff */
[----:B------:R-:W-:Y:S01]  /*04f0*/  IMAD R0, R3, R0, R10 ;  /* 0x0000000003007224 */ /* 0x000fe200078e020a */
[----:B------:R-:W-:Y:S04]  /*0500*/  BAR.SYNC.DEFER_BLOCKING 0x0 ;  /* 0x0000000000007b1d */ /* 0x000fe80000010000 */
[----:B------:R-:W-:-:S13]  /*0510*/  ISETP.GT.U32.AND P1, PT, R9, R0, PT ;  /* 0x000000000900720c */ /* 0x000fda0003f24070 */
[----:B------:R-:W-:Y:S02]  /*0520*/  @!P1 IMAD.IADD R0, R0, 0x1, -R9 ;  /* 0x0000000100009824 */ /* 0x000fe400078e0a09 */
[----:B------:R-:W-:Y:S01]  /*0530*/  @!P1 VIADD R3, R3, 0x1 ;  /* 0x0000000103039836 */ /* 0x000fe20000000000 */
[----:B------:R-:W-:Y:S02]  /*0540*/  ISETP.NE.AND P1, PT, R4, RZ, PT ;  /* 0x000000ff0400720c */ /* 0x000fe40003f25270 */
[----:B------:R-:W-:Y:S02]  /*0550*/  ISETP.GE.U32.AND P0, PT, R0, R9, PT ;  /* 0x000000090000720c */ /* 0x000fe40003f06070 */
[----:B------:R-:W-:-:S04]  /*0560*/  LOP3.LUT R0, R5, R4, RZ, 0x3c, !PT ;  /* 0x0000000405007212 */ /* 0x000fc800078e3cff */
[----:B------:R-:W-:Y:S01]  /*0570*/  ISETP.GE.AND P2, PT, R0, RZ, PT ;  /* 0x000000ff0000720c */ /* 0x000fe20003f46270 */
[----:B------:R-:W-:-:S06]  /*0580*/  VIADD R0, R6, 0xff ;  /* 0x000000ff06007836 */ /* 0x000fcc0000000000 */
[----:B------:R-:W-:-:S04]  /*0590*/  @P0 VIADD R3, R3, 0x1 ;  /* 0x0000000103030836 */ /* 0x000fc80000000000 */
[----:B------:R-:W-:Y:S01]  /*05a0*/  IMAD.MOV.U32 R2, RZ, RZ, R3 ;  /* 0x000000ffff027224 */ /* 0x000fe200078e0003 */
[----:B------:R-:W-:-:S03]  /*05b0*/  SHF.R.S32.HI R3, RZ, 0x1f, R0 ;  /* 0x0000001fff037819 */ /* 0x000fc60000011400 */
[----:B------:R-:W-:Y:S01]  /*05c0*/  @!P2 IMAD.MOV R2, RZ, RZ, -R2 ;  /* 0x000000ffff02a224 */ /* 0x000fe200078e0a02 */
[----:B------:R-:W-:Y:S02]  /*05d0*/  @!P1 LOP3.LUT R2, RZ, R4, RZ, 0x33, !PT ;  /* 0x00000004ff029212 */ /* 0x000fe400078e33ff */
[----:B------:R-:W-:-:S03]  /*05e0*/  LEA.HI R3, R3, R0, RZ, 0x8 ;  /* 0x0000000003037211 */ /* 0x000fc600078f40ff */
[----:B------:R-:W-:Y:S02]  /*05f0*/  IMAD.SHL.U32 R15, R2, 0x8, RZ ;  /* 0x00000008020f7824 */ /* 0x000fe400078e00ff */
[----:B------:R-:W-:-:S03]  /*0600*/  IMAD.MOV R2, RZ, RZ, -R2 ;  /* 0x000000ffff027224 */ /* 0x000fc600078e0a02 */
[----:B------:R-:W-:Y:S01]  /*0610*/  LEA.HI.SX32 R3, R3, -R15, 0x18 ;  /* 0x8000000f03037211 */ /* 0x000fe200078fc2ff */
[----:B------:R-:W-:Y:S02]  /*0620*/  IMAD R16, R4, R2, R5 ;  /* 0x0000000204107224 */ /* 0x000fe400078e0205 */
[----:B------:R-:W-:Y:S01]  /*0630*/  IMAD.MOV.U32 R2, RZ, RZ, RZ ;  /* 0x000000ffff027224 */ /* 0x000fe200078e00ff */
[----:B------:R-:W-:Y:S02]  /*0640*/  VIMNMX R17, PT, PT, R3, 0x8, PT ;  /* 0x0000000803117848 */ /* 0x000fe40003fe0100 */
[----:B------:R-:W-:Y:S02]  /*0650*/  IABS R4, R16 ;  /* 0x0000001000047213 */ /* 0x000fe40000000000 */
[-C--:B------:R-:W-:Y:S02]  /*0660*/  IABS R11, R17.reuse ;  /* 0x00000011000b7213 */ /* 0x080fe40000000000 */
[----:B------:R-:W-:-:S02]  /*0670*/  IABS R9, R17 ;  /* 0x0000001100097213 */ /* 0x000fc40000000000 */
[----:B------:R-:W1:Y:S08]  /*0680*/  I2F.RP R0, R11 ;  /* 0x0000000b00007306 */ /* 0x000e700000209400 */
[----:B-1----:R-:W1:Y:S02]  /*0690*/  MUFU.RCP R0, R0 ;  /* 0x0000000000007308 */ /* 0x002e640000001000 */
[----:B-1----:R-:W-:Y:S01]  /*06a0*/  VIADD R3, R0, 0xffffffe ;  /* 0x0ffffffe00037836 */ /* 0x002fe20000000000 */
[----:B------:R-:W-:-:S05]  /*06b0*/  IABS R0, R6 ;  /* 0x0000000600007213 */ /* 0x000fca0000000000 */
[----:B------:R-:W1:Y:S02]  /*06c0*/  F2I.FTZ.U32.TRUNC.NTZ R3, R3 ;  /* 0x0000000300037305 */ /* 0x000e64000021f000 */
[----:B-1----:R-:W-:-:S04]  /*06d0*/  IMAD.MOV R10, RZ, RZ, -R3 ;  /* 0x000000ffff0a7224 */ /* 0x002fc800078e0a03 */
[----:B------:R-:W-:-:S04]  /*06e0*/  IMAD R5, R10, R11, RZ ;  /* 0x0000000b0a057224 */ /* 0x000fc800078e02ff */
[----:B------:R-:W-:-:S04]  /*06f0*/  IMAD.HI.U32 R2, R3, R5, R2 ;  /* 0x0000000503027227 */ /* 0x000fc800078e0002 */
[----:B------:R-:W-:Y:S02]  /*0700*/  IMAD.MOV.U32 R5, RZ, RZ, R4 ;  /* 0x000000ffff057224 */ /* 0x000fe400078e0004 */
[----:B------:R-:W-:Y:S02]  /*0710*/  IMAD.MOV.U32 R3, RZ, RZ, R12 ;  /* 0x000000ffff037224 */ /* 0x000fe400078e000c */
[----:B------:R-:W-:Y:S02]  /*0720*/  IMAD.MOV R4, RZ, RZ, -R9 ;  /* 0x000000ffff047224 */ /* 0x000fe400078e0a09 */
[----:B------:R-:W-:Y:S01]  /*0730*/  IMAD.HI.U32 R2, R2, R5, RZ ;  /* 0x0000000502027227 */ /* 0x000fe200078e00ff */
[----:B------:R-:W1:Y:S03]  /*0740*/  I2F.RP R9, R3 ;  /* 0x0000000300097306 */ /* 0x000e660000209400 */
[----:B------:R-:W-:-:S05]  /*0750*/  IMAD R4, R2, R4, R5 ;  /* 0x0000000402047224 */ /* 0x000fca00078e0205 */
[----:B------:R-:W-:Y:S01]  /*0760*/  ISETP.GT.U32.AND P1, PT, R11, R4, PT ;  /* 0x000000040b00720c */ /* 0x000fe20003f24070 */
[----:B------:R-:W2:Y:S08]  /*0770*/  I2F.RP R5, R0 ;  /* 0x0000000000057306 */ /* 0x000eb00000209400 */
[----:B-1----:R-:W1:Y:S04]  /*0780*/  MUFU.RCP R9, R9 ;  /* 0x0000000900097308 */ /* 0x002e680000001000 */
[----:B------:R-:W-:-:S02]  /*0790*/  @!P1 IMAD.IADD R4, R4, 0x1, -R11 ;  /* 0x0000000104049824 */ /* 0x000fc400078e0a0b */
[----:B------:R-:W-:Y:S01]  /*07a0*/  @!P1 VIADD R2, R2, 0x1 ;  /* 0x0000000102029836 */ /* 0x000fe20000000000 */
[----:B------:R-:W-:Y:S01]  /*07b0*/  ISETP.NE.AND P1, PT, R17, RZ, PT ;  /* 0x000000ff1100720c */ /* 0x000fe20003f25270 */
[----:B--2---:R-:W2:Y:S01]  /*07c0*/  MUFU.RCP R5, R5 ;  /* 0x0000000500057308 */ /* 0x004ea20000001000 */
[----:B------:R-:W-:Y:S02]  /*07d0*/  ISETP.GE.U32.AND P0, PT, R4, R11, PT ;  /* 0x0000000b0400720c */ /* 0x000fe40003f06070 */
[----:B------:R-:W-:-:S04]  /*07e0*/  LOP3.LUT R4, R16, R17, RZ, 0x3c, !PT ;  /* 0x0000001110047212 */ /* 0x000fc800078e3cff */
[----:B------:R-:W-:Y:S01]  /*07f0*/  ISETP.GE.AND P2, PT, R4, RZ, PT ;  /* 0x000000ff0400720c */ /* 0x000fe20003f46270 */
[----:B-1----:R-:W-:Y:S01]  /*0800*/  VIADD R10, R9, 0xffffffe ;  /* 0x0ffffffe090a7836 */ /* 0x002fe20000000000 */
[----:B------:R-:W-:-:S03]  /*0810*/  SHF.R.U32.HI R9, RZ, 0x5, R8 ;  /* 0x00000005ff097819 */ /* 0x000fc60000011608 */
[----:B------:R-:W1:Y:S02]  /*0820*/  F2I.FTZ.U32.TRUNC.NTZ R11, R10 ;  /* 0x0000000a000b7305 */ /* 0x000e64000021f000 */
[----:B------:R-:W-:Y:S01]  /*0830*/  @P0 VIADD R2, R2, 0x1 ;  /* 0x0000000102020836 */ /* 0x000fe20000000000 */
[----:B------:R-:W-:Y:S01]  /*0840*/  SGXT.U32 R9, R9, 0x2 ;  /* 0x000000020909781a */ /* 0x000fe20000000000 */
[----:B--2---:R-:W-:-:S04]  /*0850*/  VIADD R4, R5, 0xffffffe ;  /* 0x0ffffffe05047836 */ /* 0x004fc80000000000 */
[----:B------:R-:W-:Y:S01]  /*0860*/  @!P2 IMAD.MOV R2, RZ, RZ, -R2 ;  /* 0x000000ffff02a224 */ /* 0x000fe200078e0a02 */
[----:B------:R-:W-:Y:S01]  /*0870*/  @!P1 LOP3.LUT R2, RZ, R17, RZ, 0x33, !PT ;  /* 0x00000011ff029212 */ /* 0x000fe200078e33ff */
[----:B------:R2:W3:Y:S04]  /*0880*/  F2I.FTZ.U32.TRUNC.NTZ R5, R4 ;  /* 0x0000000400057305 */ /* 0x0004e8000021f000 */
[----:B------:R-:W-:Y:S02]  /*0890*/  IMAD.SHL.U32 R196, R2, 0x80, RZ ;  /* 0x0000008002c47824 */ /* 0x000fe400078e00ff */
[--C-:B-1----:R-:W-:Y:S02]  /*08a0*/  IMAD.MOV R10, RZ, RZ, -R11.reuse ;  /* 0x000000ffff0a7224 */ /* 0x102fe400078e0a0b */
[----:B------:R-:W-:Y:S01]  /*08b0*/  IMAD.MOV R2, RZ, RZ, -R2 ;  /* 0x000000ffff027224 */ /* 0x000fe200078e0a02 */
[----:B------:R-:W-:Y:S01]  /*08c0*/  LOP3.LUT R9, R196, R9, RZ, 0xfc, !PT ;  /* 0x00000009c4097212 */ /* 0x000fe200078efcff */
[----:B------:R-:W-:Y:S01]  /*08d0*/  IMAD R13, R10, R3, RZ ;  /* 0x000000030a0d7224 */ /* 0x000fe200078e02ff */
[----:B--2---:R-:W-:Y:S01]  /*08e0*/  SHF.R.U32.HI R4, RZ, 0x5, R8 ;  /* 0x00000005ff047819 */ /* 0x004fe20000011608 */
[----:B------:R-:W-:Y:S01]  /*08f0*/  IMAD.MOV.U32 R10, RZ, RZ, RZ ;  /* 0x000000ffff0a7224 */ /* 0x000fe200078e00ff */
[----:B------:R-:W-:Y:S01]  /*0900*/  LOP3.LUT R18, R9, 0x4, RZ, 0xfc, !PT ;  /* 0x0000000409127812 */ /* 0x000fe200078efcff */
[----:B------:R-:W-:Y:S01]  /*0910*/  IMAD R2, R17, R2, R16 ;  /* 0x0000000211027224 */ /* 0x000fe200078e0210 */
[----:B------:R-:W-:Y:S01]  /*0920*/  R2UR UR6, R4 ;  /* 0x00000000040672ca */ /* 0x000fe200000e0000 */
[----:B------:R-:W-:Y:S01]  /*0930*/  IMAD.HI.U32 R11, R11, R13, R10 ;  /* 0x0000000d0b0b7227 */ /* 0x000fe200078e000a */
[----:B------:R-:W-:-:S02]  /*0940*/  IABS R14, R18 ;  /* 0x00000012000e7213 */ /* 0x000fc40000000000 */
[C---:B------:R-:W-:Y:S01]  /*0950*/  LOP3.LUT R19, R9.reuse, 0x8, RZ, 0xfc, !PT ;  /* 0x0000000809137812 */ /* 0x040fe200078efcff */
[--C-:B---3--:R-:W-:Y:S01]  /*0960*/  IMAD.MOV R13, RZ, RZ, -R5.reuse ;  /* 0x000000ffff0d7224 */ /* 0x108fe200078e0a05 */
[----:B------:R-:W-:Y:S01]  /*0970*/  LOP3.LUT R17, R9, 0xc, RZ, 0xfc, !PT ;  /* 0x0000000c09117812 */ /* 0x000fe200078efcff */
[----:B------:R-:W-:Y:S01]  /*0980*/  IMAD.HI.U32 R10, R11, R14, RZ ;  /* 0x0000000e0b0a7227 */ /* 0x000fe200078e00ff */
[----:B------:R-:W-:Y:S02]  /*0990*/  IABS R42, R19 ;  /* 0x00000013002a7213 */ /* 0x000fe40000000000 */
[----:B------:R-:W-:Y:S01]  /*09a0*/  ISETP.GE.AND P0, PT, R19, RZ, PT ;  /* 0x000000ff1300720c */ /* 0x000fe20003f06270 */
[----:B------:R-:W-:Y:S01]  /*09b0*/  IMAD R13, R13, R0, RZ ;  /* 0x000000000d0d7224 */ /* 0x000fe200078e02ff */
[----:B------:R-:W-:Y:S01]  /*09c0*/  LOP3.LUT R19, R9, 0x10, RZ, 0xfc, !PT ;  /* 0x0000001009137812 */ /* 0x000fe200078efcff */
[----:B------:R-:W-:Y:S01]  /*09d0*/  IMAD.MOV.U32 R4, RZ, RZ, RZ ;  /* 0x000000ffff047224 */ /* 0x000fe200078e00ff */
[----:B------:R-:W-:Y:S01]  /*09e0*/  IABS R44, R17 ;  /* 0x00000011002c7213 */ /* 0x000fe20000000000 */
[----:B------:R-:W-:Y:S01]  /*09f0*/  IMAD.MOV R10, RZ, RZ, -R10 ;  /* 0x000000ffff0a7224 */ /* 0x000fe200078e0a0a */
[----:B------:R-:W-:Y:S01]  /*0a00*/  IABS R46, R19 ;  /* 0x00000013002e7213 */ /* 0x000fe20000000000 */
[----:B------:R-:W-:Y:S01]  /*0a10*/  IMAD.HI.U32 R4, R5, R13, R4 ;  /* 0x0000000d05047227 */ /* 0x000fe200078e0004 */
[----:B------:R-:W-:-:S02]  /*0a20*/  LOP3.LUT R21, R9, 0x18, RZ, 0xfc, !PT ;  /* 0x0000001809157812 */ /* 0x000fc400078efcff */
[----:B------:R-:W-:Y:S01]  /*0a30*/  LOP3.LUT R20, R9, 0x14, RZ, 0xfc, !PT ;  /* 0x0000001409147812 */ /* 0x000fe200078efcff */
[----:B------:R-:W-:Y:S01]  /*0a40*/  IMAD R13, R3, R10, R14 ;  /* 0x0000000a030d7224 */ /* 0x000fe200078e020e */
[----:B------:R-:W-:Y:S01]  /*0a50*/  IABS R66, R21 ;  /* 0x0000001500427213 */ /* 0x000fe20000000000 */
[----:B------:R-:W-:Y:S01]  /*0a60*/  VIADD R64, R196, UR6 ;  /* 0x00000006c4407c36 */ /* 0x000fe20008000000 */
[----:B------:R-:W-:Y:S01]  /*0a70*/  IABS R50, R20 ;  /* 0x0000001400327213 */ /* 0x000fe20000000000 */
[----:B------:R-:W-:Y:S01]  /*0a80*/  IMAD.HI.U32 R5, R11, R44, RZ ;  /* 0x0000002c0b057227 */ /* 0x000fe200078e00ff */
[----:B------:R-:W-:Y:S02]  /*0a90*/  ISETP.GT.U32.AND P1, PT, R3, R13, PT ;  /* 0x0000000d0300720c */ /* 0x000fe40003f24070 */
[C---:B------:R-:W-:Y:S01]  /*0aa0*/  LOP3.LUT R23, R9.reuse, 0x20, RZ, 0xfc, !PT ;  /* 0x0000002009177812 */ /* 0x040fe200078efcff */
[----:B------:R-:W-:Y:S01]  /*0ab0*/  VIADD R22, R64, 0x1c ;  /* 0x0000001c40167836 */ /* 0x000fe20000000000 */
[----:B------:R-:W-:Y:S01]  /*0ac0*/  LOP3.LUT R24, R9, 0x24, RZ, 0xfc, !PT ;  /* 0x0000002409187812 */ /* 0x000fe200078efcff */
[----:B------:R-:W-:Y:S01]  /*0ad0*/  IMAD.HI.U32 R10, R11, R46, RZ ;  /* 0x0000002e0b0a7227 */ /* 0x000fe200078e00ff */
[----:B------:R-:W-:-:S02]  /*0ae0*/  IABS R72, R23 ;  /* 0x0000001700487213 */ /* 0x000fc40000000000 */
[----:B------:R-:W-:Y:S01]  /*0af0*/  IABS R16, R22 ;  /* 0x0000001600107213 */ /* 0x000fe20000000000 */
[----:B------:R-:W-:Y:S01]  /*0b00*/  IMAD.MOV R5, RZ, RZ, -R5 ;  /* 0x000000ffff057224 */ /* 0x000fe200078e0a05 */
[C---:B------:R-:W-:Y:S01]  /*0b10*/  LOP3.LUT R26, R9.reuse, 0x2c, RZ, 0xfc, !PT ;  /* 0x0000002c091a7812 */ /* 0x040fe200078efcff */
[----:B------:R-:W-:Y:S01]  /*0b20*/  IMAD.MOV R10, RZ, RZ, -R10 ;  /* 0x000000ffff0a7224 */ /* 0x000fe200078e0a0a */
[----:B------:R-:W-:Y:S01]  /*0b30*/  LOP3.LUT R27, R9, 0x30, RZ, 0xfc, !PT ;  /* 0x00000030091b7812 */ /* 0x000fe200078efcff */
[----:B------:R-:W-:Y:S01]  /*0b40*/  @!P1 IMAD.IADD R13, R13, 0x1, -R3 ;  /* 0x000000010d0d9824 */ /* 0x000fe200078e0a03 */
[----:B------:R-:W-:Y:S01]  /*0b50*/  IABS R74, R26 ;  /* 0x0000001a004a7213 */ /* 0x000fe20000000000 */
[----:B------:R-:W-:Y:S01]  /*0b60*/  IMAD R44, R3, R5, R44 ;  /* 0x00000005032c7224 */ /* 0x000fe200078e022c */
[----:B------:R-:W-:Y:S01]  /*0b70*/  LOP3.LUT R25, R9, 0x28, RZ, 0xfc, !PT ;  /* 0x0000002809197812 */ /* 0x000fe200078efcff */
[----:B------:R-:W-:Y:S01]  /*0b80*/  IMAD.HI.U32 R14, R11, R66, RZ ;  /* 0x000000420b0e7227 */ /* 0x000fe200078e00ff */
[----:B------:R-:W-:-:S02]  /*0b90*/  ISETP.GT.U32.AND P2, PT, R3, R13, PT ;  /* 0x0000000d0300720c */ /* 0x000fc40003f44070 */
[C---:B------:R-:W-:Y:S01]  /*0ba0*/  ISETP.GT.U32.AND P1, PT, R3.reuse, R44, PT ;  /* 0x0000002c0300720c */ /* 0x040fe20003f24070 */
[----:B------:R-:W-:Y:S01]  /*0bb0*/  IMAD R46, R3, R10, R46 ;  /* 0x0000000a032e7224 */ /* 0x000fe200078e022e */
[----:B------:R-:W-:Y:S01]  /*0bc0*/  IABS R76, R27 ;  /* 0x0000001b004c7213 */ /* 0x000fe20000000000 */
[----:B------:R-:W-:Y:S01]  /*0bd0*/  IMAD.IADD R2, R15, 0x1, R2 ;  /* 0x000000010f027824 */ /* 0x000fe200078e0202 */
[----:B------:R-:W-:Y:S01]  /*0be0*/  ISETP.GE.AND P4, PT, R18, RZ, PT ;  /* 0x000000ff1200720c */ /* 0x000fe20003f86270 */
[----:B------:R-:W-:Y:S01]  /*0bf0*/  IMAD.HI.U32 R15, R11, R16, RZ ;  /* 0x000000100b0f7227 */ /* 0x000fe200078e00ff */
[----:B------:R-:W-:Y:S02]  /*0c00*/  ISETP.GT.U32.AND P6, PT, R3, R46, PT ;  /* 0x0000002e0300720c */ /* 0x000fe40003fc4070 */
[----:B------:R-:W-:Y:S01]  /*0c10*/  IABS R18, R25 ;  /* 0x0000001900127213 */ /* 0x000fe20000000000 */
[----:B------:R-:W-:Y:S01]  /*0c20*/  IMAD.MOV R14, RZ, RZ, -R14 ;  /* 0x000000ffff0e7224 */ /* 0x000fe200078e0a0e */
[----:B------:R-:W-:Y:S01]  /*0c30*/  LOP3.LUT R28, R9, 0x34, RZ, 0xfc, !PT ;  /* 0x00000034091c7812 */ /* 0x000fe200078efcff */
[----:B------:R-:W-:Y:S01]  /*0c40*/  IMAD.HI.U32 R12, R11, R42, RZ ;  /* 0x0000002a0b0c7227 */ /* 0x000fe200078e00ff */
[----:B------:R-:W-:-:S02]  /*0c50*/  LOP3.LUT R29, R9, 0x38, RZ, 0xfc, !PT ;  /* 0x00000038091d7812 */ /* 0x000fc400078efcff */
[C---:B------:R-:W-:Y:S01]  /*0c60*/  LOP3.LUT R32, R9.reuse, 0x44, RZ, 0xfc, !PT ;  /* 0x0000004409207812 */ /* 0x040fe200078efcff */
[----:B------:R-:W-:Y:S01]  /*0c70*/  IMAD.MOV R15, RZ, RZ, -R15 ;  /* 0x000000ffff0f7224 */ /* 0x000fe200078e0a0f */
[----:B------:R-:W-:Y:S01]  /*0c80*/  LOP3.LUT R31, R9, 0x40, RZ, 0xfc, !PT ;  /* 0x00000040091f7812 */ /* 0x000fe200078efcff */
[----:B------:R-:W-:Y:S01]  /*0c90*/  IMAD R66, R3, R14, R66 ;  /* 0x0000000e03427224 */ /* 0x000fe200078e0242 */
[----:B------:R-:W-:Y:S01]  /*0ca0*/  IABS R70, R32 ;  /* 0x0000002000467213 */ /* 0x000fe20000000000 */
[----:B------:R-:W-:Y:S01]  /*0cb0*/  IMAD.MOV R12, RZ, RZ, -R12 ;  /* 0x000000ffff0c7224 */ /* 0x000fe200078e0a0c */
[----:B------:R-:W-:Y:S01]  /*0cc0*/  LOP3.LUT R33, R9, 0x48, RZ, 0xfc, !PT ;  /* 0x0000004809217812 */ /* 0x000fe200078efcff */
[----:B------:R-:W-:Y:S01]  /*0cd0*/  IMAD R69, R3, R15, R16 ;  /* 0x0000000f03457224 */ /* 0x000fe200078e0210 */
[----:B------:R-:W-:Y:S01]  /*0ce0*/  IABS R16, R24 ;  /* 0x0000001800107213 */ /* 0x000fe20000000000 */
[--C-:B------:R-:W-:Y:S01]  /*0cf0*/  @!P2 IMAD.IADD R13, R13, 0x1, -R3.reuse ;  /* 0x000000010d0da824 */ /* 0x100fe200078e0a03 */
[C---:B------:R-:W-:Y:S01]  /*0d00*/  ISETP.GT.U32.AND P2, PT, R3.reuse, R66, PT ;  /* 0x000000420300720c */ /* 0x040fe20003f44070 */
[----:B------:R-:W-:Y:S01]  /*0d10*/  IMAD R42, R3, R12, R42 ;  /* 0x0000000c032a7224 */ /* 0x000fe200078e022a */
[----:B------:R-:W-:Y:S01]  /*0d20*/  LOP3.LUT R34, R9, 0x4c, RZ, 0xfc, !PT ;  /* 0x0000004c09227812 */ /* 0x000fe200078efcff */
[----:B------:R-:W-:Y:S01]  /*0d30*/  @!P1 IMAD.IADD R44, R44, 0x1, -R3 ;  /* 0x000000012c2c9824 */ /* 0x000fe200078e0a03 */
[----:B------:R-:W-:Y:S01]  /*0d40*/  ISETP.GT.U32.AND P1, PT, R3, R69, PT ;  /* 0x000000450300720c */ /* 0x000fe20003f24070 */
[----:B------:R-:W-:Y:S01]  /*0d50*/  IMAD.HI.U32 R12, R11, R50, RZ ;  /* 0x000000320b0c7227 */ /* 0x000fe200078e00ff */
[----:B------:R-:W-:-:S02]  /*0d60*/  ISETP.GT.U32.AND P3, PT, R3, R42, PT ;  /* 0x0000002a0300720c */ /* 0x000fc40003f64070 */
[----:B------:R-:W-:Y:S01]  /*0d70*/  IABS R68, R34 ;  /* 0x0000002200447213 */ /* 0x000fe20000000000 */
[--C-:B------:R-:W-:Y:S01]  /*0d80*/  @!P6 IMAD.IADD R46, R46, 0x1, -R3.reuse ;  /* 0x000000012e2ee824 */ /* 0x100fe200078e0a03 */
[----:B------:R-:W-:Y:S01]  /*0d90*/  ISETP.GT.U32.AND P6, PT, R3, R44, PT ;  /* 0x0000002c0300720c */ /* 0x000fe20003fc4070 */
[----:B------:R-:W-:Y:S01]  /*0da0*/  IMAD.MOV R12, RZ, RZ, -R12 ;  /* 0x000000ffff0c7224 */ /* 0x000fe200078e0a0c */
[C---:B------:R-:W-:Y:S01]  /*0db0*/  LOP3.LUT R90, R9.reuse, 0x54, RZ, 0xfc, !PT ;  /* 0x00000054095a7812 */ /* 0x040fe200078efcff */
[--C-:B------:R-:W-:Y:S01]  /*0dc0*/  @!P2 IMAD.IADD R66, R66, 0x1, -R3.reuse ;  /* 0x000000014242a824 */ /* 0x100fe200078e0a03 */
[----:B------:R-:W-:Y:S01]  /*0dd0*/  LOP3.LUT R89, R9, 0x50, RZ, 0xfc, !PT ;  /* 0x0000005009597812 */ /* 0x000fe200078efcff */
[----:B------:R-:W-:Y:S01]  /*0de0*/  IMAD.HI.U32 R5, R11, R72, RZ ;  /* 0x000000480b057227 */ /* 0x000fe200078e00ff */
[----:B------:R-:W-:Y:S02]  /*0df0*/  IABS R58, R90 ;  /* 0x0000005a003a7213 */ /* 0x000fe40000000000 */
[----:B------:R-:W-:Y:S01]  /*0e00*/  LOP3.LUT R87, R9, 0x58, RZ, 0xfc, !PT ;  /* 0x0000005809577812 */ /* 0x000fe200078efcff */
[----:B------:R-:W-:Y:S01]  /*0e10*/  IMAD R50, R3, R12, R50 ;  /* 0x0000000c03327224 */ /* 0x000fe200078e0232 */
[----:B------:R-:W-:Y:S01]  /*0e20*/  LOP3.LUT R85, R9, 0x60, RZ, 0xfc, !PT ;  /* 0x0000006009557812 */ /* 0x000fe200078efcff */
[----:B------:R-:W-:Y:S01]  /*0e30*/  @!P1 IMAD.IADD R69, R69, 0x1, -R3 ;  /* 0x0000000145459824 */ /* 0x000fe200078e0a03 */
[----:B------:R-:W-:Y:S01]  /*0e40*/  ISETP.GT.U32.AND P1, PT, R3, R66, PT ;  /* 0x000000420300720c */ /* 0x000fe20003f24070 */
[----:B------:R-:W-:Y:S01]  /*0e50*/  IMAD.HI.U32 R10, R11, R16, RZ ;  /* 0x000000100b0a7227 */ /* 0x000fe200078e00ff */
[----:B------:R-:W-:-:S02]  /*0e60*/  LOP3.LUT R86, R9, 0x64, RZ, 0xfc, !PT ;  /* 0x0000006409567812 */ /* 0x000fc400078efcff */
[----:B------:R-:W-:Y:S01]  /*0e70*/  LOP3.LUT R81, R9, 0x68, RZ, 0xfc, !PT ;  /* 0x0000006809517812 */ /* 0x000fe200078efcff */
[----:B------:R-:W-:Y:S01]  /*0e80*/  IMAD.MOV R14, RZ, RZ, -R5 ;  /* 0x000000ffff0e7224 */ /* 0x000fe200078e0a05 */
[----:B------:R-:W-:Y:S01]  /*0e90*/  IABS R52, R86 ;  /* 0x0000005600347213 */ /* 0x000fe20000000000 */
[----:B------:R-:W-:Y:S01]  /*0ea0*/  IMAD.HI.U32 R5, R11, R74, RZ ;  /* 0x0000004a0b057227 */ /* 0x000fe200078e00ff */
[----:B------:R-:W-:Y:S02]  /*0eb0*/  IABS R60, R81 ;  /* 0x00000051003c7213 */ /* 0x000fe40000000000 */
[----:B------:R-:W-:Y:S01]  /*0ec0*/  LOP3.LUT R80, R9, 0x6c, RZ, 0xfc, !PT ;  /* 0x0000006c09507812 */ /* 0x000fe200078efcff */
[--C-:B------:R-:W-:Y:S01]  /*0ed0*/  @!P3 IMAD.IADD R42, R42, 0x1, -R3.reuse ;  /* 0x000000012a2ab824 */ /* 0x100fe200078e0a03 */
[C---:B------:R-:W-:Y:S01]  /*0ee0*/  ISETP.GT.U32.AND P3, PT, R3.reuse, R50, PT ;  /* 0x000000320300720c */ /* 0x040fe20003f64070 */
[----:B------:R-:W-:Y:S01]  /*0ef0*/  @!P6 IMAD.IADD R44, R44, 0x1, -R3 ;  /* 0x000000012c2ce824 */ /* 0x000fe200078e0a03 */
[C---:B------:R-:W-:Y:S01]  /*0f00*/  ISETP.GT.U32.AND P6, PT, R3.reuse, R69, PT ;  /* 0x000000450300720c */ /* 0x040fe20003fc4070 */
[----:B------:R-:W-:Y:S01]  /*0f10*/  IMAD.MOV R73, RZ, RZ, -R10 ;  /* 0x000000ffff497224 */ /* 0x000fe200078e0a0a */
[----:B------:R-:W-:Y:S01]  /*0f20*/  ISETP.GT.U32.AND P5, PT, R3, R42, PT ;  /* 0x0000002a0300720c */ /* 0x000fe20003fa4070 */
[----:B------:R-:W-:Y:S01]  /*0f30*/  IMAD.HI.U32 R10, R11, R76, RZ ;  /* 0x0000004c0b0a7227 */ /* 0x000fe200078e00ff */
[----:B------:R-:W-:-:S02]  /*0f40*/  IABS R54, R80 ;  /* 0x0000005000367213 */ /* 0x000fc40000000000 */
[C---:B------:R-:W-:Y:S01]  /*0f50*/  LOP3.LUT R88, R9.reuse, 0x70, RZ, 0xfc, !PT ;  /* 0x0000007009587812 */ /* 0x040fe200078efcff */
[----:B------:R-:W-:Y:S01]  /*0f60*/  IMAD.MOV R5, RZ, RZ, -R5 ;  /* 0x000000ffff057224 */ /* 0x000fe200078e0a05 */
[----:B------:R-:W-:Y:S01]  /*0f70*/  LOP3.LUT R82, R9, 0x74, RZ, 0xfc, !PT ;  /* 0x0000007409527812 */ /* 0x000fe200078efcff */
[----:B------:R-:W-:Y:S01]  /*0f80*/  IMAD R72, R3, R14, R72 ;  /* 0x0000000e03487224 */ /* 0x000fe200078e0248 */
[----:B------:R-:W-:Y:S01]  /*0f90*/  IABS R14, R28 ;  /* 0x0000001c000e7213 */ /* 0x000fe20000000000 */
[----:B------:R-:W-:Y:S01]  /*0fa0*/  VIADD R30, R64, 0x3c ;  /* 0x0000003c401e7836 */ /* 0x000fe20000000000 */
[----:B------:R-:W-:Y:S01]  /*0fb0*/  IABS R62, R82 ;  /* 0x00000052003e7213 */ /* 0x000fe20000000000 */
[----:B------:R-:W-:-:S03]  /*0fc0*/  IMAD.HI.U32 R12, R11, R18, RZ ;  /* 0x000000120b0c7227 */ /* 0x000fc600078e00ff */
[----:B------:R-:W-:Y:S01]  /*0fd0*/  IABS R78, R30 ;  /* 0x0000001e004e7213 */ /* 0x000fe20000000000 */
[C---:B------:R-:W-:Y:S01]  /*0fe0*/  IMAD R73, R3.reuse, R73, R16 ;  /* 0x0000004903497224 */ /* 0x040fe200078e0210 */
[----:B------:R-:W-:Y:S01]  /*0ff0*/  IABS R16, R29 ;  /* 0x0000001d00107213 */ /* 0x000fe20000000000 */
[----:B------:R-:W-:Y:S02]  /*1000*/  IMAD.MOV R10, RZ, RZ, -R10 ;  /* 0x000000ffff0a7224 */ /* 0x000fe400078e0a0a */
[C---:B------:R-:W-:Y:S02]  /*1010*/  IMAD R74, R3.reuse, R5, R74 ;  /* 0x00000005034a7224 */ /* 0x040fe400078e024a */
[----:B------:R-:W-:Y:S02]  /*1020*/  IMAD.MOV R12, RZ, RZ, -R12 ;  /* 0x000000ffff0c7224 */ /* 0x000fe400078e0a0c */
[----:B------:R-:W-:Y:S02]  /*1030*/  IMAD R76, R3, R10, R76 ;  /* 0x0000000a034c7224 */ /* 0x000fe400078e024c */
[----:B------:R-:W-:-:S04]  /*1040*/  IMAD.HI.U32 R5, R11, R14, RZ ;  /* 0x0000000e0b057227 */ /* 0x000fc800078e00ff */
[----:B------:R-:W-:Y:S01]  /*1050*/  @!P1 IMAD.IADD R66, R66, 0x1, -R3 ;  /* 0x0000000142429824 */ /* 0x000fe200078e0a03 */
[----:B------:R-:W-:Y:S01]  /*1060*/  ISETP.GT.U32.AND P1, PT, R3, R74, PT ;  /* 0x0000004a0300720c */ /* 0x000fe20003f24070 */
[----:B------:R-:W-:-:S04]  /*1070*/  IMAD.HI.U32 R10, R11, R16, RZ ;  /* 0x000000100b0a7227 */ /* 0x000fc800078e00ff */
[----:B------:R-:W-:Y:S01]  /*1080*/  @!P3 IMAD.IADD R50, R50, 0x1, -R3 ;  /* 0x000000013232b824 */ /* 0x000fe200078e0a03 */
[C---:B------:R-:W-:Y:S01]  /*1090*/  ISETP.GT.U32.AND P3, PT, R3.reuse, R72, PT ;  /* 0x000000480300720c */ /* 0x040fe20003f64070 */
[C---:B------:R-:W-:Y:S02]  /*10a0*/  IMAD R75, R3.reuse, R12, R18 ;  /* 0x0000000c034b7224 */ /* 0x040fe400078e0212 */
[----:B------:R-:W-:Y:S01]  /*10b0*/  IMAD.MOV R5, RZ, RZ, -R5 ;  /* 0x000000ffff057224 */ /* 0x000fe200078e0a05 */
[----:B------:R-:W-:Y:S01]  /*10c0*/  ISETP.GT.U32.AND P2, PT, R3, R50, PT ;  /* 0x000000320300720c */ /* 0x000fe20003f44070 */
[----:B------:R-:W-:Y:S01]  /*10d0*/  @!P6 IMAD.IADD R69, R69, 0x1, -R3 ;  /* 0x000000014545e824 */ /* 0x000fe200078e0a03 */
[----:B------:R-:W-:Y:S01]  /*10e0*/  ISETP.GT.U32.AND P6, PT, R3, R76, PT ;  /* 0x0000004c0300720c */ /* 0x000fe20003fc4070 */
[----:B------:R-:W-:-:S04]  /*10f0*/  IMAD.HI.U32 R12, R11, R78, RZ ;  /* 0x0000004e0b0c7227 */ /* 0x000fc800078e00ff */
[----:B------:R-:W-:Y:S02]  /*1100*/  IMAD.MOV R10, RZ, RZ, -R10 ;  /* 0x000000ffff0a7224 */ /* 0x000fe400078e0a0a */
[C---:B------:R-:W-:Y:S01]  /*1110*/  IMAD R77, R3.reuse, R5, R14 ;  /* 0x00000005034d7224 */ /* 0x040fe200078e020e */
[----:B------:R-:W-:Y:S01]  /*1120*/  IABS R14, R31 ;  /* 0x0000001f000e7213 */ /* 0x000fe20000000000 */
[----:B------:R-:W-:Y:S02]  /*1130*/  IMAD.MOV R5, RZ, RZ, -R12 ;  /* 0x000000ffff057224 */ /* 0x000fe400078e0a0c */
[C---:B------:R-:W-:Y:S01]  /*1140*/  IMAD R12, R3.reuse, R10, R16 ;  /* 0x0000000a030c7224 */ /* 0x040fe200078e0210 */
[----:B------:R-:W-:Y:S01]  /*1150*/  IABS R16, R33 ;  /* 0x0000002100107213 */ /* 0x000fe20000000000 */
[--C-:B------:R-:W-:Y:S02]  /*1160*/  @!P1 IMAD.IADD R74, R74, 0x1, -R3.reuse ;  /* 0x000000014a4a9824 */ /* 0x100fe400078e0a03 */
[--C-:B------:R-:W-:Y:S01]  /*1170*/  @!P6 IMAD.IADD R76, R76, 0x1, -R3.reuse ;  /* 0x000000014c4ce824 */ /* 0x100fe200078e0a03 */
[C---:B------:R-:W-:Y:S01]  /*1180*/  ISETP.GT.U32.AND P1, PT, R3.reuse, R12, PT ;  /* 0x0000000c0300720c */ /* 0x040fe20003f24070 */
[----:B------:R-:W-:Y:S01]  /*1190*/  @!P2 IMAD.IADD R50, R50, 0x1, -R3 ;  /* 0x000000013232a824 */ /* 0x000fe200078e0a03 */
[----:B------:R-:W-:Y:S01]  /*11a0*/  ISETP.GT.U32.AND P6, PT, R3, R74, PT ;  /* 0x0000004a0300720c */ /* 0x000fe20003fc4070 */
[----:B------:R-:W-:Y:S01]  /*11b0*/  IMAD.HI.U32 R10, R11, R70, RZ ;  /* 0x000000460b0a7227 */ /* 0x000fe200078e00ff */
[----:B------:R-:W-:-:S03]  /*11c0*/  ISETP.GT.U32.AND P2, PT, R3, R75, PT ;  /* 0x0000004b0300720c */ /* 0x000fc60003f44070 */
[----:B------:R-:W-:Y:S02]  /*11d0*/  IMAD.MOV R10, RZ, RZ, -R10 ;  /* 0x000000ffff0a7224 */ /* 0x000fe400078e0a0a */
[C---:B------:R-:W-:Y:S02]  /*11e0*/  IMAD R78, R3.reuse, R5, R78 ;  /* 0x00000005034e7224 */ /* 0x040fe400078e024e */
[----:B------:R-:W-:Y:S02]  /*11f0*/  IMAD R70, R3, R10, R70 ;  /* 0x0000000a03467224 */ /* 0x000fe400078e0246 */
[--C-:B------:R-:W-:Y:S01]  /*1200*/  @!P1 IMAD.IADD R12, R12, 0x1, -R3.reuse ;  /* 0x000000010c0c9824 */ /* 0x100fe200078e0a03 */
[----:B------:R-:W-:Y:S01]  /*1210*/  ISETP.GE.AND P1, PT, R17, RZ, PT ;  /* 0x000000ff1100720c */ /* 0x000fe20003f26270 */
[--C-:B------:R-:W-:Y:S02]  /*1220*/  @!P6 IMAD.IADD R74, R74, 0x1, -R3.reuse ;  /* 0x000000014a4ae824 */ /* 0x100fe400078e0a03 */
[----:B------:R-:W-:Y:S01]  /*1230*/  @!P2 IMAD.IADD R75, R75, 0x1, -R3 ;  /* 0x000000014b4ba824 */ /* 0x000fe200078e0a03 */
[----:B------:R-:W-:Y:S01]  /*1240*/  ISETP.GT.U32.AND P6, PT, R3, R12, PT ;  /* 0x0000000c0300720c */ /* 0x000fe20003fc4070 */
[----:B------:R-:W-:-:S03]  /*1250*/  IMAD.HI.U32 R5, R11, R14, RZ ;  /* 0x0000000e0b057227 */ /* 0x000fc600078e00ff */
[----:B------:R-:W-:Y:S01]  /*1260*/  ISETP.GT.U32.AND P2, PT, R3, R75, PT ;  /* 0x0000004b0300720c */ /* 0x000fe20003f44070 */
[----:B------:R-:W-:Y:S02]  /*1270*/  IMAD.MOV R79, RZ, RZ, -R5 ;  /* 0x000000ffff4f7224 */ /* 0x000fe400078e0a05 */
[----:B------:R-:W-:-:S04]  /*1280*/  IMAD.HI.U32 R5, R11, R16, RZ ;  /* 0x000000100b057227 */ /* 0x000fc800078e00ff */
[----:B------:R-:W-:Y:S02]  /*1290*/  IMAD.MOV R5, RZ, RZ, -R5 ;  /* 0x000000ffff057224 */ /* 0x000fe400078e0a05 */
[--C-:B------:R-:W-:Y:S01]  /*12a0*/  @!P6 IMAD.IADD R12, R12, 0x1, -R3.reuse ;  /* 0x000000010c0ce824 */ /* 0x100fe200078e0a03 */
[C---:B------:R-:W-:Y:S01]  /*12b0*/  ISETP.GT.U32.AND P6, PT, R3.reuse, R70, PT ;  /* 0x000000460300720c */ /* 0x040fe20003fc4070 */
[----:B------:R-:W-:Y:S01]  /*12c0*/  IMAD R67, R3, R5, R16 ;  /* 0x0000000503437224 */ /* 0x000fe200078e0210 */
[----:B------:R-:W-:Y:S01]  /*12d0*/  IABS R16, R89 ;  /* 0x0000005900107213 */ /* 0x000fe20000000000 */
[----:B------:R-:W-:Y:S01]  /*12e0*/  @!P2 IMAD.IADD R75, R75, 0x1, -R3 ;  /* 0x000000014b4ba824 */ /* 0x000fe200078e0a03 */
[----:B------:R-:W-:Y:S01]  /*12f0*/  ISETP.GT.U32.AND P2, PT, R3, R78, PT ;  /* 0x0000004e0300720c */ /* 0x000fe20003f44070 */
[----:B------:R-:W-:-:S04]  /*1300*/  IMAD.HI.U32 R5, R11, R68, RZ ;  /* 0x000000440b057227 */ /* 0x000fc800078e00ff */
[----:B------:R-:W-:Y:S02]  /*1310*/  IMAD.MOV R5, RZ, RZ, -R5 ;  /* 0x000000ffff057224 */ /* 0x000fe400078e0a05 */
[C---:B------:R-:W-:Y:S02]  /*1320*/  IMAD R79, R3.reuse, R79, R14 ;  /* 0x0000004f034f7224 */ /* 0x040fe400078e020e */
[--C-:B------:R-:W-:Y:S02]  /*1330*/  @!P6 IMAD.IADD R70, R70, 0x1, -R3.reuse ;  /* 0x000000014646e824 */ /* 0x100fe400078e0a03 */
[C---:B------:R-:W-:Y:S02]  /*1340*/  IMAD R68, R3.reuse, R5, R68 ;  /* 0x0000000503447224 */ /* 0x040fe400078e0244 */
[----:B------:R-:W-:Y:S01]  /*1350*/  @!P2 IMAD.IADD R78, R78, 0x1, -R3 ;  /* 0x000000014e4ea824 */ /* 0x000fe200078e0a03 */
[----:B------:R-:W-:Y:S01]  /*1360*/  ISETP.GT.U32.AND P6, PT, R3, R70, PT ;  /* 0x000000460300720c */ /* 0x000fe20003fc4070 */
[----:B------:R-:W-:-:S03]  /*1370*/  IMAD.HI.U32 R14, R11, R58, RZ ;  /* 0x0000003a0b0e7227 */ /* 0x000fc600078e00ff */
[----:B------:R-:W-:Y:S01]  /*1380*/  ISETP.GT.U32.AND P2, PT, R3, R78, PT ;  /* 0x0000004e0300720c */ /* 0x000fe20003f44070 */
[----:B------:R-:W-:Y:S02]  /*1390*/  IMAD.MOV R14, RZ, RZ, -R14 ;  /* 0x000000ffff0e7224 */ /* 0x000fe400078e0a0e */
[----:B------:R-:W-:-:S04]  /*13a0*/  IMAD.HI.U32 R10, R11, R16, RZ ;  /* 0x000000100b0a7227 */ /* 0x000fc800078e00ff */
[C---:B------:R-:W-:Y:S02]  /*13b0*/  IMAD R58, R3.reuse, R14, R58 ;  /* 0x0000000e033a7224 */ /* 0x040fe400078e023a */
[--C-:B------:R-:W-:Y:S01]  /*13c0*/  @!P6 IMAD.IADD R70, R70, 0x1, -R3.reuse ;  /* 0x000000014646e824 */ /* 0x100fe200078e0a03 */
[C---:B------:R-:W-:Y:S01]  /*13d0*/  ISETP.GT.U32.AND P6, PT, R3.reuse, R68, PT ;  /* 0x000000440300720c */ /* 0x040fe20003fc4070 */
[----:B------:R-:W-:Y:S02]  /*13e0*/  IMAD.MOV R10, RZ, RZ, -R10 ;  /* 0x000000ffff0a7224 */ /* 0x000fe400078e0a0a */
[--C-:B------:R-:W-:Y:S01]  /*13f0*/  @!P2 IMAD.IADD R78, R78, 0x1, -R3.reuse ;  /* 0x000000014e4ea824 */ /* 0x100fe200078e0a03 */
[C---:B------:R-:W-:Y:S01]  /*1400*/  ISETP.GT.U32.AND P2, PT, R3.reuse, R67, PT ;  /* 0x000000430300720c */ /* 0x040fe20003f44070 */
[C---:B------:R-:W-:Y:S01]  /*1410*/  IMAD R63, R3.reuse, R10, R16 ;  /* 0x0000000a033f7224 */ /* 0x040fe200078e0210 */
[----:B------:R-:W-:Y:S01]  /*1420*/  IABS R10, R87 ;  /* 0x00000057000a7213 */ /* 0x000fe20000000000 */
[--C-:B------:R-:W-:Y:S01]  /*1430*/  @!P5 IMAD.IADD R42, R42, 0x1, -R3.reuse ;  /* 0x000000012a2ad824 */ /* 0x100fe200078e0a03 */
[----:B------:R-:W-:Y:S01]  /*1440*/  IABS R16, R85 ;  /* 0x0000005500107213 */ /* 0x000fe20000000000 */
[----:B------:R-:W-:Y:S01]  /*1450*/  @!P3 IMAD.IADD R72, R72, 0x1, -R3 ;  /* 0x000000014848b824 */ /* 0x000fe200078e0a03 */
[----:B------:R-:W-:Y:S01]  /*1460*/  ISETP.GT.U32.AND P5, PT, R3, R46, PT ;  /* 0x0000002e0300720c */ /* 0x000fe20003fa4070 */
[----:B------:R-:W-:Y:S01]  /*1470*/  IMAD.HI.U32 R5, R11, R10, RZ ;  /* 0x0000000a0b057227 */ /* 0x000fe200078e00ff */
[----:B------:R-:W-:-:S03]  /*1480*/  ISETP.GT.U32.AND P3, PT, R3, R73, PT ;  /* 0x000000490300720c */ /* 0x000fc60003f64070 */
[--C-:B------:R-:W-:Y:S01]  /*1490*/  @!P6 IMAD.IADD R68, R68, 0x1, -R3.reuse ;  /* 0x000000014444e824 */ /* 0x100fe200078e0a03 */
[----:B------:R-:W-:Y:S01]  /*14a0*/  ISETP.GT.U32.AND P6, PT, R3, R58, PT ;  /* 0x0000003a0300720c */ /* 0x000fe20003fc4070 */
[----:B------:R-:W-:Y:S02]  /*14b0*/  @!P2 IMAD.IADD R67, R67, 0x1, -R3 ;  /* 0x000000014343a824 */ /* 0x000fe400078e0a03 */
[----:B------:R-:W-:Y:S01]  /*14c0*/  @!P0 IMAD.MOV R42, RZ, RZ, -R42 ;  /* 0x000000ffff2a8224 */ /* 0x000fe200078e0a2a */
[C---:B------:R-:W-:Y:S01]  /*14d0*/  ISETP.GT.U32.AND P0, PT, R3.reuse, R68, PT ;  /* 0x000000440300720c */ /* 0x040fe20003f04070 */
[----:B------:R-:W-:Y:S01]  /*14e0*/  IMAD.MOV R14, RZ, RZ, -R5 ;  /* 0x000000ffff0e7224 */ /* 0x000fe200078e0a05 */
[----:B------:R-:W-:Y:S01]  /*14f0*/  ISETP.GT.U32.AND P2, PT, R3, R67, PT ;  /* 0x000000430300720c */ /* 0x000fe20003f44070 */
[----:B------:R-:W-:-:S04]  /*1500*/  IMAD.HI.U32 R5, R11, R16, RZ ;  /* 0x000000100b057227 */ /* 0x000fc800078e00ff */
[----:B------:R-:W-:Y:S02]  /*1510*/  IMAD.MOV R5, RZ, RZ, -R5 ;  /* 0x000000ffff057224 */ /* 0x000fe400078e0a05 */
[----:B------:R-:W-:Y:S02]  /*1520*/  @!P6 IMAD.IADD R58, R58, 0x1, -R3 ;  /* 0x000000013a3ae824 */ /* 0x000fe400078e0a03 */
[----:B------:R-:W-:Y:S02]  /*1530*/  IMAD R10, R3, R14, R10 ;  /* 0x0000000e030a7224 */ /* 0x000fe400078e020a */
[----:B------:R-:W-:Y:S01]  /*1540*/  IMAD.HI.U32 R14, R11, R52, RZ ;  /* 0x000000340b0e7227 */ /* 0x000fe200078e00ff */
[----:B------:R-:W-:-:S03]  /*1550*/  ISETP.GT.U32.AND P6, PT, R3, R58, PT ;  /* 0x0000003a0300720c */ /* 0x000fc60003fc4070 */
[----:B------:R-:W-:Y:S01]  /*1560*/  IMAD R59, R3, R5, R16 ;  /* 0x00000005033b7224 */ /* 0x000fe200078e0210 */
[----:B------:R-:W-:Y:S01]  /*1570*/  LOP3.LUT R5, R8, 0x7f, RZ, 0xc0, !PT ;  /* 0x0000007f08057812 */ /* 0x000fe200078ec0ff */
[--C-:B------:R-:W-:Y:S01]  /*1580*/  @!P2 IMAD.IADD R67, R67, 0x1, -R3.reuse ;  /* 0x000000014343a824 */ /* 0x100fe200078e0a03 */
[C---:B------:R-:W-:Y:S01]  /*1590*/  ISETP.GT.U32.AND P2, PT, R3.reuse, R63, PT ;  /* 0x0000003f0300720c */ /* 0x040fe20003f44070 */
[----:B------:R-:W-:Y:S01]  /*15a0*/  IMAD.MOV R14, RZ, RZ, -R14 ;  /* 0x000000ffff0e7224 */ /* 0x000fe200078e0a0e */
[----:B------:R-:W-:Y:S01]  /*15b0*/  IABS R16, R88 ;  /* 0x0000005800107213 */ /* 0x000fe20000000000 */
[--C-:B------:R-:W-:Y:S01]  /*15c0*/  @!P0 IMAD.IADD R68, R68, 0x1, -R3.reuse ;  /* 0x0000000144448824 */ /* 0x100fe200078e0a03 */
[C---:B------:R-:W-:Y:S01]  /*15d0*/  ISETP.GT.U32.AND P0, PT, R3.reuse, R59, PT ;  /* 0x0000003b0300720c */ /* 0x040fe20003f04070 */
[----:B------:R-:W-:Y:S01]  /*15e0*/  @!P5 IMAD.IADD R46, R46, 0x1, -R3 ;  /* 0x000000012e2ed824 */ /* 0x000fe200078e0a03 */
[C---:B------:R-:W-:Y:S01]  /*15f0*/  ISETP.GT.U32.AND P5, PT, R3.reuse, R72, PT ;  /* 0x000000480300720c */ /* 0x040fe20003fa4070 */
[----:B------:R-:W-:-:S02]  /*1600*/  IMAD R52, R3, R14, R52 ;  /* 0x0000000e03347224 */ /* 0x000fc400078e0234 */
[--C-:B------:R-:W-:Y:S02]  /*1610*/  @!P6 IMAD.IADD R58, R58, 0x1, -R3.reuse ;  /* 0x000000013a3ae824 */ /* 0x100fe400078e0a03 */
[--C-:B------:R-:W-:Y:S01]  /*1620*/  @!P3 IMAD.IADD R73, R73, 0x1, -R3.reuse ;  /* 0x000000014949b824 */ /* 0x100fe200078e0a03 */
[----:B------:R-:W-:Y:S01]  /*1630*/  ISETP.GT.U32.AND P6, PT, R3, R52, PT ;  /* 0x000000340300720c */ /* 0x000fe20003fc4070 */
[--C-:B------:R-:W-:Y:S01]  /*1640*/  @!P2 IMAD.IADD R63, R63, 0x1, -R3.reuse ;  /* 0x000000013f3fa824 */ /* 0x100fe200078e0a03 */
[C---:B------:R-:W-:Y:S01]  /*1650*/  ISETP.GT.U32.AND P3, PT, R3.reuse, R77, PT ;  /* 0x0000004d0300720c */ /* 0x040fe20003f64070 */
[----:B------:R-:W-:Y:S01]  /*1660*/  @!P1 IMAD.MOV R44, RZ, RZ, -R44 ;  /* 0x000000ffff2c9224 */ /* 0x000fe200078e0a2c */
[----:B------:R-:W-:Y:S01]  /*1670*/  ISETP.GT.U32.AND P2, PT, R3, R10, PT ;  /* 0x0000000a0300720c */ /* 0x000fe20003f44070 */
[--C-:B------:R-:W-:Y:S01]  /*1680*/  @!P0 IMAD.IADD R59, R59, 0x1, -R3.reuse ;  /* 0x000000013b3b8824 */ /* 0x100fe200078e0a03 */
[C---:B------:R-:W-:Y:S01]  /*1690*/  ISETP.GT.U32.AND P1, PT, R3.reuse, R63, PT ;  /* 0x0000003f0300720c */ /* 0x040fe20003f24070 */
[----:B------:R-:W-:Y:S01]  /*16a0*/  @!P5 IMAD.IADD R72, R72, 0x1, -R3 ;  /* 0x000000014848d824 */ /* 0x000fe200078e0a03 */
[----:B------:R-:W-:Y:S01]  /*16b0*/  ISETP.GT.U32.AND P5, PT, R3, R73, PT ;  /* 0x000000490300720c */ /* 0x000fe20003fa4070 */
[----:B------:R-:W-:Y:S01]  /*16c0*/  IMAD.HI.U32 R14, R11, R60, RZ ;  /* 0x0000003c0b0e7227 */ /* 0x000fe200078e00ff */
[----:B------:R-:W-:-:S03]  /*16d0*/  ISETP.GT.U32.AND P0, PT, R3, R59, PT ;  /* 0x0000003b0300720c */ /* 0x000fc60003f04070 */
[--C-:B------:R-:W-:Y:S02]  /*16e0*/  @!P6 IMAD.IADD R52, R52, 0x1, -R3.reuse ;  /* 0x000000013434e824 */ /* 0x100fe400078e0a03 */
[----:B------:R-:W-:Y:S02]  /*16f0*/  IMAD.MOV R14, RZ, RZ, -R14 ;  /* 0x000000ffff0e7224 */ /* 0x000fe400078e0a0e */
[----:B------:R-:W-:Y:S01]  /*1700*/  @!P3 IMAD.IADD R77, R77, 0x1, -R3 ;  /* 0x000000014d4db824 */ /* 0x000fe200078e0a03 */
[----:B------:R-:W-:Y:S01]  /*1710*/  ISETP.GT.U32.AND P6, PT, R3, R52, PT ;  /* 0x000000340300720c */ /* 0x000fe20003fc4070 */
[----:B------:R-:W-:Y:S01]  /*1720*/  IMAD.HI.U32 R15, R11, R54, RZ ;  /* 0x000000360b0f7227 */ /* 0x000fe200078e00ff */
[----:B------:R-:W-:-:S03]  /*1730*/  ISETP.GT.U32.AND P3, PT, R3, R76, PT ;  /* 0x0000004c0300720c */ /* 0x000fc60003f64070 */
[----:B------:R-:W-:Y:S01]  /*1740*/  IMAD R60, R3, R14, R60 ;  /* 0x0000000e033c7224 */ /* 0x000fe200078e023c */
[----:B------:R-:W-:Y:S01]  /*1750*/  IABS R14, R9 ;  /* 0x00000009000e7213 */ /* 0x000fe20000000000 */
[--C-:B------:R-:W-:Y:S01]  /*1760*/  @!P5 IMAD.IADD R73, R73, 0x1, -R3.reuse ;  /* 0x000000014949d824 */ /* 0x100fe200078e0a03 */
[----:B------:R-:W-:Y:S01]  /*1770*/  ISETP.GT.U32.AND P5, PT, R3, R77, PT ;  /* 0x0000004d0300720c */ /* 0x000fe20003fa4070 */
[----:B------:R-:W-:Y:S01]  /*1780*/  @!P1 IMAD.IADD R63, R63, 0x1, -R3 ;  /* 0x000000013f3f9824 */ /* 0x000fe200078e0a03 */
[----:B------:R-:W-:Y:S01]  /*1790*/  ISETP.NE.U32.AND P1, PT, R5, RZ, PT ;  /* 0x000000ff0500720c */ /* 0x000fe20003f25070 */
[----:B------:R-:W-:Y:S02]  /*17a0*/  IMAD.MOV R15, RZ, RZ, -R15 ;  /* 0x000000ffff0f7224 */ /* 0x000fe400078e0a0f */
[----:B------:R-:W-:Y:S01]  /*17b0*/  @!P0 IMAD.IADD R59, R59, 0x1, -R3 ;  /* 0x000000013b3b8824 */ /* 0x000fe200078e0a03 */
[----:B------:R-:W-:Y:S01]  /*17c0*/  ISETP.GT.U32.AND P0, PT, R3, R60, PT ;  /* 0x0000003c0300720c */ /* 0x000fe20003f04070 */
[----:B------:R-:W-:-:S02]  /*17d0*/  IMAD R198, R2, 0x100, R5 ;  /* 0x0000010002c67824 */ /* 0x000fc400078e0205 */
[----:B------:R-:W-:-:S04]  /*17e0*/  IMAD.HI.U32 R5, R11, R16, RZ ;  /* 0x000000100b057227 */ /* 0x000fc800078e00ff */
[C---:B------:R-:W-:Y:S02]  /*17f0*/  IMAD R54, R3.reuse, R15, R54 ;  /* 0x0000000f03367224 */ /* 0x040fe400078e0236 */
[----:B------:R-:W-:Y:S02]  /*1800*/  @!P2 IMAD.IADD R10, R10, 0x1, -R3 ;  /* 0x000000010a0aa824 */ /* 0x000fe400078e0a03 */
[----:B------:R-:W-:Y:S02]  /*1810*/  IMAD.MOV R5, RZ, RZ, -R5 ;  /* 0x000000ffff057224 */ /* 0x000fe400078e0a05 */
[--C-:B------:R-:W-:Y:S01]  /*1820*/  @!P6 IMAD.IADD R52, R52, 0x1, -R3.reuse ;  /* 0x000000013434e824 */ /* 0x100fe200078e0a03 */
[C---:B------:R-:W-:Y:S01]  /*1830*/  ISETP.GT.U32.AND P6, PT, R3.reuse, R54, PT ;  /* 0x000000360300720c */ /* 0x040fe20003fc4070 */
[C---:B------:R-:W-:Y:S01]  /*1840*/  IMAD R61, R3.reuse, R5, R16 ;  /* 0x00000005033d7224 */ /* 0x040fe200078e0210 */
[----:B------:R-:W-:Y:S01]  /*1850*/  ISETP.GT.U32.AND P2, PT, R3, R10, PT ;  /* 0x0000000a0300720c */ /* 0x000fe20003f44070 */
[--C-:B------:R-:W-:Y:S01]  /*1860*/  @!P5 IMAD.IADD R77, R77, 0x1, -R3.reuse ;  /* 0x000000014d4dd824 */ /* 0x100fe200078e0a03 */
[----:B------:R-:W-:Y:S01]  /*1870*/  ISETP.GE.AND P5, PT, R19, RZ, PT ;  /* 0x000000ff1300720c */ /* 0x000fe20003fa6270 */
[----:B------:R-:W-:Y:S01]  /*1880*/  @!P0 IMAD.IADD R60, R60, 0x1, -R3 ;  /* 0x000000013c3c8824 */ /* 0x000fe200078e0a03 */
[----:B------:R-:W-:Y:S01]  /*1890*/  ISETP.GT.U32.AND P0, PT, R3, R61, PT ;  /* 0x0000003d0300720c */ /* 0x000fe20003f04070 */
[----:B------:R-:W-:Y:S01]  /*18a0*/  IMAD.HI.U32 R2, R11, R14, RZ ;  /* 0x0000000e0b027227 */ /* 0x000fe200078e00ff */
[----:B------:R-:W1:Y:S03]  /*18b0*/  LDS R16, [UR9] ;  /* 0x00000009ff107984 */ /* 0x000e660008000800 */
[----:B------:R-:W-:-:S02]  /*18c0*/  IMAD.MOV R71, RZ, RZ, -R2 ;  /* 0x000000ffff477224 */ /* 0x000fc400078e0a02 */
[--C-:B------:R-:W-:Y:S01]  /*18d0*/  @!P6 IMAD.IADD R54, R54, 0x1, -R3.reuse ;  /* 0x000000013636e824 */ /* 0x100fe200078e0a03 */
[----:B------:R-:W-:Y:S01]  /*18e0*/  ISETP.GT.U32.AND P6, PT, R3, R60, PT ;  /* 0x0000003c0300720c */ /* 0x000fe20003fc4070 */
[----:B------:R-:W-:Y:S01]  /*18f0*/  @!P2 IMAD.IADD R10, R10, 0x1, -R3 ;  /* 0x000000010a0aa824 */ /* 0x000fe200078e0a03 */
[----:B------:R-:W-:Y:S01]  /*1900*/  ISETP.GE.AND P2, PT, R9, RZ, PT ;  /* 0x000000ff0900720c */ /* 0x000fe20003f46270 */
[----:B------:R-:W-:Y:S01]  /*1910*/  IMAD.HI.U32 R2, R11, R62, RZ ;  /* 0x0000003e0b027227 */ /* 0x000fe200078e00ff */
[----:B------:R-:W-:-:S03]  /*1920*/  LOP3.LUT R9, R9, 0x78, RZ, 0xfc, !PT ;  /* 0x0000007809097812 */ /* 0x000fc600078efcff */
[----:B------:R-:W-:Y:S01]  /*1930*/  @!P5 IMAD.MOV R46, RZ, RZ, -R46 ;  /* 0x000000ffff2ed224 */ /* 0x000fe200078e0a2e */
[----:B------:R-:W-:Y:S01]  /*1940*/  ISETP.GT.U32.AND P5, PT, R3, R54, PT ;  /* 0x000000360300720c */ /* 0x000fe20003fa4070 */
[----:B------:R-:W-:Y:S01]  /*1950*/  VIADD R84, R64, 0x7c ;  /* 0x0000007c40547836 */ /* 0x000fe20000000000 */
[----:B------:R-:W-:Y:S01]  /*1960*/  IABS R18, R9 ;  /* 0x0000000900127213 */ /* 0x000fe20000000000 */
[----:B------:R-:W-:Y:S02]  /*1970*/  IMAD.MOV R2, RZ, RZ, -R2 ;  /* 0x000000ffff027224 */ /* 0x000fe400078e0a02 */
[----:B------:R-:W-:Y:S01]  /*1980*/  @!P0 IMAD.IADD R61, R61, 0x1, -R3 ;  /* 0x000000013d3d8824 */ /* 0x000fe200078e0a03 */
[----:B------:R-:W-:Y:S01]  /*1990*/  IABS R48, R84 ;  /* 0x0000005400307213 */ /* 0x000fe20000000000 */
[----:B------:R-:W-:Y:S02]  /*19a0*/  IMAD R62, R3, R2, R62 ;  /* 0x00000002033e7224 */ /* 0x000fe400078e023e */
[----:B------:R-:W-:Y:S01]  /*19b0*/  IMAD.HI.U32 R5, R11, R18, RZ ;  /* 0x000000120b057227 */ /* 0x000fe200078e00ff */
[----:B------:R-:W-:-:S03]  /*19c0*/  ISETP.GT.U32.AND P0, PT, R3, R61, PT ;  /* 0x0000003d0300720c */ /* 0x000fc60003f04070 */
[C---:B------:R-:W-:Y:S02]  /*19d0*/  IMAD R71, R3.reuse, R71, R14 ;  /* 0x0000004703477224 */ /* 0x040fe400078e020e */
[----:B------:R-:W-:Y:S01]  /*19e0*/  @!P6 IMAD.IADD R60, R60, 0x1, -R3 ;  /* 0x000000013c3ce824 */ /* 0x000fe200078e0a03 */
[----:B------:R-:W-:Y:S01]  /*19f0*/  ISETP.GT.U32.AND P6, PT, R3, R62, PT ;  /* 0x0000003e0300720c */ /* 0x000fe20003fc4070 */
[----:B------:R-:W-:-:S04]  /*1a00*/  IMAD.HI.U32 R14, R11, R48, RZ ;  /* 0x000000300b0e7227 */ /* 0x000fc800078e00ff */
[----:B------:R-:W-:Y:S02]  /*1a10*/  IMAD.MOV R5, RZ, RZ, -R5 ;  /* 0x000000ffff057224 */ /* 0x000fe400078e0a05 */
[----:B------:R-:W-:Y:S01]  /*1a20*/  @!P4 IMAD.MOV R13, RZ, RZ, -R13 ;  /* 0x000000ffff0dc224 */ /* 0x000fe200078e0a0d */
[----:B------:R-:W-:Y:S01]  /*1a30*/  ISETP.GE.AND P4, PT, R20, RZ, PT ;  /* 0x000000ff1400720c */ /* 0x000fe20003f86270 */
[----:B------:R-:W-:Y:S01]  /*1a40*/  @!P5 IMAD.IADD R54, R54, 0x1, -R3 ;  /* 0x000000013636d824 */ /* 0x000fe200078e0a03 */
[C---:B------:R-:W-:Y:S01]  /*1a50*/  ISETP.GT.U32.AND P5, PT, R3.reuse, R71, PT ;  /* 0x000000470300720c */ /* 0x040fe20003fa4070 */
[----:B------:R-:W-:Y:S01]  /*1a60*/  IMAD.MOV R14, RZ, RZ, -R14 ;  /* 0x000000ffff0e7224 */ /* 0x000fe200078e0a0e */
[----:B-1----:R-:W-:Y:S01]  /*1a70*/  R2UR UR8, R16 ;  /* 0x00000000100872ca */ /* 0x002fe200000e0000 */
[----:B------:R-:W-:Y:S01]  /*1a80*/  IMAD R65, R3, R5, R18 ;  /* 0x0000000503417224 */ /* 0x000fe200078e0212 */
[----:B------:R-:W-:Y:S01]  /*1a90*/  IABS R5, R198 ;  /* 0x000000c600057213 */ /* 0x000fe20000000000 */
[----:B------:R-:W-:-:S02]  /*1aa0*/  VIADD R64, R64, 0x5c ;  /* 0x0000005c40407836 */ /* 0x000fc40000000000 */
[----:B------:R-:W-:Y:S02]  /*1ab0*/  IMAD R48, R3, R14, R48 ;  /* 0x0000000e03307224 */ /* 0x000fe400078e0230 */
[--C-:B------:R-:W-:Y:S01]  /*1ac0*/  @!P0 IMAD.IADD R61, R61, 0x1, -R3.reuse ;  /* 0x000000013d3d8824 */ /* 0x100fe200078e0a03 */
[----:B------:R-:W-:Y:S01]  /*1ad0*/  ISETP.GT.U32.AND P0, PT, R3, R65, PT ;  /* 0x000000410300720c */ /* 0x000fe20003f04070 */
[--C-:B------:R-:W-:Y:S01]  /*1ae0*/  @!P6 IMAD.IADD R62, R62, 0x1, -R3.reuse ;  /* 0x000000013e3ee824 */ /* 0x100fe200078e0a03 */
[----:B------:R-:W-:Y:S01]  /*1af0*/  IABS R14, R64 ;  /* 0x00000040000e7213 */ /* 0x000fe20000000000 */
[----:B------:R-:W-:Y:S01]  /*1b00*/  @!P5 IMAD.IADD R71, R71, 0x1, -R3 ;  /* 0x000000014747d824 */ /* 0x000fe200078e0a03 */
[C---:B------:R-:W-:Y:S01]  /*1b10*/  ISETP.GT.U32.AND P6, PT, R3.reuse, R48, PT ;  /* 0x000000300300720c */ /* 0x040fe20003fc4070 */
[----:B------:R-:W-:Y:S01]  /*1b20*/  @!P4 IMAD.MOV R50, RZ, RZ, -R50 ;  /* 0x000000ffff32c224 */ /* 0x000fe200078e0a32 */
[----:B------:R-:W-:Y:S01]  /*1b30*/  ISETP.GE.AND P4, PT, R22, RZ, PT ;  /* 0x000000ff1600720c */ /* 0x000fe20003f86270 */
[----:B------:R-:W-:Y:S01]  /*1b40*/  VIADD R197, R198, 0x80 ;  /* 0x00000080c6c57836 */ /* 0x000fe20000000000 */
[----:B------:R-:W-:Y:S01]  /*1b50*/  ISETP.GT.U32.AND P5, PT, R3, R71, PT ;  /* 0x000000470300720c */ /* 0x000fe20003fa4070 */
[----:B------:R-:W-:-:S03]  /*1b60*/  IMAD.HI.U32 R11, R11, R14, RZ ;  /* 0x0000000e0b0b7227 */ /* 0x000fc600078e00ff */
[----:B------:R-:W-:Y:S01]  /*1b70*/  IABS R15, R197 ;  /* 0x000000c5000f7213 */ /* 0x000fe20000000000 */
[----:B------:R-:W-:Y:S02]  /*1b80*/  IMAD.MOV R11, RZ, RZ, -R11 ;  /* 0x000000ffff0b7224 */ /* 0x000fe400078e0a0b */
[--C-:B------:R-:W-:Y:S01]  /*1b90*/  @!P0 IMAD.IADD R65, R65, 0x1, -R3.reuse ;  /* 0x0000000141418824 */ /* 0x100fe200078e0a03 */
[----:B------:R-:W-:Y:S01]  /*1ba0*/  BAR.SYNC.DEFER_BLOCKING 0x0 ;  /* 0x0000000000007b1d */ /* 0x000fe20000010000 */
[C---:B------:R-:W-:Y:S01]  /*1bb0*/  IMAD R57, R3.reuse, R11, R14 ;  /* 0x0000000b03397224 */ /* 0x040fe200078e020e */
[C---:B------:R-:W-:Y:S01]  /*1bc0*/  ISETP.GT.U32.AND P0, PT, R3.reuse, R62, PT ;  /* 0x0000003e0300720c */ /* 0x040fe20003f04070 */
[----:B------:R-:W-:Y:S01]  /*1bd0*/  @!P6 IMAD.IADD R48, R48, 0x1, -R3 ;  /* 0x000000013030e824 */ /* 0x000fe200078e0a03 */
[----:B------:R-:W-:Y:S01]  /*1be0*/  ISETP.GT.U32.AND P6, PT, R3, R65, PT ;  /* 0x000000410300720c */ /* 0x000fe20003fc4070 */
[----:B------:R-:W-:-:S04]  /*1bf0*/  IMAD.HI.U32 R2, R4, R5, RZ ;  /* 0x0000000504027227 */ /* 0x000fc800078e00ff */
[----:B------:R-:W-:-:S04]  /*1c00*/  IMAD.HI.U32 R4, R4, R15, RZ ;  /* 0x0000000f04047227 */ /* 0x000fc800078e00ff */
[----:B------:R-:W-:Y:S01]  /*1c10*/  @!P3 IMAD.IADD R76, R76, 0x1, -R3 ;  /* 0x000000014c4cb824 */ /* 0x000fe200078e0a03 */
[C---:B------:R-:W-:Y:S01]  /*1c20*/  ISETP.GT.U32.AND P3, PT, R3.reuse, R79, PT ;  /* 0x0000004f0300720c */ /* 0x040fe20003f64070 */
[----:B------:R-:W-:Y:S01]  /*1c30*/  @!P4 IMAD.MOV R69, RZ, RZ, -R69 ;  /* 0x000000ffff45c224 */ /* 0x000fe200078e0a45 */
[----:B------:R-:W-:Y:S01]  /*1c40*/  ISETP.GT.U32.AND P4, PT, R3, R57, PT ;  /* 0x000000390300720c */ /* 0x000fe20003f84070 */
[----:B------:R-:W-:Y:S02]  /*1c50*/  IMAD.MOV R2, RZ, RZ, -R2 ;  /* 0x000000ffff027224 */ /* 0x000fe400078e0a02 */
[----:B------:R-:W-:Y:S02]  /*1c60*/  IMAD.MOV R4, RZ, RZ, -R4 ;  /* 0x000000ffff047224 */ /* 0x000fe400078e0a04 */
[----:B------:R-:W-:Y:S01]  /*1c70*/  @!P5 IMAD.IADD R71, R71, 0x1, -R3 ;  /* 0x000000014747d824 */ /* 0x000fe200078e0a03 */
[----:B------:R-:W-:Y:S01]  /*1c80*/  ISETP.GE.AND P5, PT, R23, RZ, PT ;  /* 0x000000ff1700720c */ /* 0x000fe20003fa6270 */
[----:B------:R-:W-:-:S02]  /*1c90*/  IMAD R11, R0, R2, R5 ;  /* 0x00000002000b7224 */ /* 0x000fc400078e0205 */
[----:B------:R-:W-:Y:S02]  /*1ca0*/  IMAD R15, R0, R4, R15 ;  /* 0x00000004000f7224 */ /* 0x000fe400078e020f */
[--C-:B------:R-:W-:Y:S01]  /*1cb0*/  @!P0 IMAD.IADD R62, R62, 0x1, -R3.reuse ;  /* 0x000000013e3e8824 */ /* 0x100fe200078e0a03 */
[C---:B------:R-:W-:Y:S01]  /*1cc0*/  ISETP.GT.U32.AND P0, PT, R0.reuse, R11, PT ;  /* 0x0000000b0000720c */ /* 0x040fe20003f04070 */
[--C-:B------:R-:W-:Y:S01]  /*1cd0*/  @!P6 IMAD.IADD R65, R65, 0x1, -R3.reuse ;  /* 0x000000014141e824 */ /* 0x100fe200078e0a03 */
[----:B------:R-:W-:Y:S01]  /*1ce0*/  ISETP.GT.U32.AND P6, PT, R0, R15, PT ;  /* 0x0000000f0000720c */ /* 0x000fe20003fc4070 */
[----:B------:R-:W-:Y:S01]  /*1cf0*/  @!P3 IMAD.IADD R79, R79, 0x1, -R3 ;  /* 0x000000014f4fb824 */ /* 0x000fe200078e0a03 */
[----:B------:R-:W1:Y:S01]  /*1d00*/  LDC.64 R4, c[0x0][0x3a0] ;  /* 0x0000e800ff047b82 */ /* 0x000e620000000a00 */
[----:B------:R-:W-:Y:S01]  /*1d10*/  @!P2 IMAD.MOV R71, RZ, RZ, -R71 ;  /* 0x000000ffff47a224 */ /* 0x000fe200078e0a47 */
[----:B------:R-:W-:Y:S01]  /*1d20*/  ISETP.GE.AND P2, PT, R24, RZ, PT ;  /* 0x000000ff1800720c */ /* 0x000fe20003f46270 */
[----:B------:R-:W-:Y:S01]  /*1d30*/  @!P4 IMAD.IADD R57, R57, 0x1, -R3 ;  /* 0x000000013939c824 */ /* 0x000fe200078e0a03 */
[----:B------:R-:W-:Y:S01]  /*1d40*/  ISETP.GT.U32.AND P3, PT, R3, R79, PT ;  /* 0x0000004f0300720c */ /* 0x000fe20003f64070 */
[----:B------:R-:W-:Y:S01]  /*1d50*/  @!P5 IMAD.MOV R72, RZ, RZ, -R72 ;  /* 0x000000ffff48d224 */ /* 0x000fe200078e0a48 */
[----:B------:R-:W-:-:S02]  /*1d60*/  ISETP.GE.AND P4, PT, R26, RZ, PT ;  /* 0x000000ff1a00720c */ /* 0x000fc40003f86270 */
[----:B------:R-:W-:Y:S01]  /*1d70*/  ISETP.GT.U32.AND P5, PT, R3, R57, PT ;  /* 0x000000390300720c */ /* 0x000fe20003fa4070 */
[--C-:B------:R-:W-:Y:S01]  /*1d80*/  @!P0 IMAD.IADD R11, R11, 0x1, -R0.reuse ;  /* 0x000000010b0b8824 */ /* 0x100fe200078e0a00 */
[----:B------:R-:W-:Y:S01]  /*1d90*/  ISETP.GE.AND P0, PT, R27, RZ, PT ;  /* 0x000000ff1b00720c */ /* 0x000fe20003f06270 */
[----:B------:R-:W-:-:S04]  /*1da0*/  @!P6 IMAD.IADD R15, R15, 0x1, -R0 ;  /* 0x000000010f0fe824 */ /* 0x000fc800078e0a00 */
[----:B------:R-:W-:Y:S01]  /*1db0*/  @!P2 IMAD.MOV R73, RZ, RZ, -R73 ;  /* 0x000000ffff49a224 */ /* 0x000fe200078e0a49 */
[C---:B------:R-:W-:Y:S01]  /*1dc0*/  ISETP.GT.U32.AND P2, PT, R0.reuse, R11, PT ;  /* 0x0000000b0000720c */ /* 0x040fe20003f44070 */
[--C-:B------:R-:W-:Y:S01]  /*1dd0*/  @!P3 IMAD.IADD R79, R79, 0x1, -R3.reuse ;  /* 0x000000014f4fb824 */ /* 0x100fe200078e0a03 */
[----:B------:R-:W-:Y:S01]  /*1de0*/  ISETP.GT.U32.AND P6, PT, R0, R15, PT ;  /* 0x0000000f0000720c */ /* 0x000fe20003fc4070 */
[----:B------:R-:W-:Y:S01]  /*1df0*/  @!P4 IMAD.MOV R74, RZ, RZ, -R74 ;  /* 0x000000ffff4ac224 */ /* 0x000fe200078e0a4a */
[----:B------:R-:W-:Y:S01]  /*1e00*/  ISETP.GE.AND P3, PT, R21, RZ, PT ;  /* 0x000000ff1500720c */ /* 0x000fe20003f66270 */
[----:B------:R-:W-:Y:S01]  /*1e10*/  @!P5 IMAD.IADD R57, R57, 0x1, -R3 ;  /* 0x000000013939d824 */ /* 0x000fe200078e0a03 */
[----:B------:R-:W-:Y:S01]  /*1e20*/  ISETP.GE.AND P4, PT, R198, RZ, PT ;  /* 0x000000ffc600720c */ /* 0x000fe20003f86270 */
[----:B------:R-:W-:Y:S01]  /*1e30*/  @!P0 IMAD.MOV R76, RZ, RZ, -R76 ;  /* 0x000000ffff4c8224 */ /* 0x000fe200078e0a4c */
[----:B------:R-:W-:Y:S01]  /*1e40*/  ISETP.GE.AND P5, PT, R197, RZ, PT ;  /* 0x000000ffc500720c */ /* 0x000fe20003fa6270 */
[C---:B-1----:R-:W-:Y:S01]  /*1e50*/  VIADD R2, R4.reuse, 0xffffffec ;  /* 0xffffffec04027836 */ /* 0x042fe20000000000 */
[----:B------:R-:W-:Y:S01]  /*1e60*/  ISETP.GE.AND P0, PT, R29, RZ, PT ;  /* 0x000000ff1d00720c */ /* 0x000fe20003f06270 */
[----:B------:R-:W-:-:S02]  /*1e70*/  VIADD R18, R4, 0xffffffe6 ;  /* 0xffffffe604127836 */ /* 0x000fc40000000000 */
[--C-:B------:R-:W-:Y:S01]  /*1e80*/  @!P2 IMAD.IADD R11, R11, 0x1, -R0.reuse ;  /* 0x000000010b0ba824 */ /* 0x100fe200078e0a00 */
[----:B------:R-:W-:Y:S01]  /*1e90*/  ISETP.GE.AND P2, PT, R30, RZ, PT ;  /* 0x000000ff1e00720c */ /* 0x000fe20003f46270 */
[----:B------:R-:W-:Y:S01]  /*1ea0*/  @!P6 IMAD.IADD R15, R15, 0x1, -R0 ;  /* 0x000000010f0fe824 */ /* 0x000fe200078e0a00 */
[----:B------:R-:W-:Y:S01]  /*1eb0*/  ISETP.NE.AND P6, PT, R6, RZ, PT ;  /* 0x000000ff0600720c */ /* 0x000fe20003fc5270 */
[----:B------:R-:W-:Y:S01]  /*1ec0*/  @!P3 IMAD.MOV R66, RZ, RZ, -R66 ;  /* 0x000000ffff42b224 */ /* 0x000fe200078e0a42 */
[----:B------:R-:W-:Y:S01]  /*1ed0*/  ISETP.GT.U32.AND P3, PT, R3, R48, PT ;  /* 0x000000300300720c */ /* 0x000fe20003f64070 */
[----:B------:R-:W-:Y:S01]  /*1ee0*/  @!P4 IMAD.MOV R11, RZ, RZ, -R11 ;  /* 0x000000ffff0bc224 */ /* 0x000fe200078e0a0b */
[----:B------:R-:W-:Y:S01]  /*1ef0*/  LOP3.LUT R6, RZ, R6, RZ, 0x33, !PT ;  /* 0x00000006ff067212 */ /* 0x000fe200078e33ff */
[----:B------:R-:W-:Y:S01]  /*1f00*/  @!P5 IMAD.MOV R15, RZ, RZ, -R15 ;  /* 0x000000ffff0fd224 */ /* 0x000fe200078e0a0f */
[----:B------:R-:W-:Y:S01]  /*1f10*/  ISETP.GE.AND P4, PT, R32, RZ, PT ;  /* 0x000000ff2000720c */ /* 0x000fe20003f86270 */
[----:B------:R-:W-:Y:S01]  /*1f20*/  VIADD R0, R4, 0xffffffed ;  /* 0xffffffed04007836 */ /* 0x000fe20000000000 */
[----:B------:R-:W-:Y:S01]  /*1f30*/  SEL R24, R6, R11, !P6 ;  /* 0x0000000b06187207 */ /* 0x000fe20007000000 */
[----:B------:R-:W-:Y:S01]  /*1f40*/  VIADD R11, R4, 0xffffffeb ;  /* 0xffffffeb040b7836 */ /* 0x000fe20000000000 */
[----:B------:R-:W-:Y:S01]  /*1f50*/  SEL R26, R6, R15, !P6 ;  /* 0x0000000f061a7207 */ /* 0x000fe20007000000 */
[----:B------:R-:W-:Y:S01]  /*1f60*/  IMAD.MOV.U32 R6, RZ, RZ, R12 ;  /* 0x000000ffff067224 */ /* 0x000fe200078e000c */
[----:B------:R-:W-:Y:S01]  /*1f70*/  ISETP.GE.U32.AND P6, PT, R0, 0x7fffffce, PT ;  /* 0x7fffffce0000780c */ /* 0x000fe20003fc6070 */
[----:B------:R-:W-:Y:S01]  /*1f80*/  @!P2 IMAD.MOV R78, RZ, RZ, -R78 ;  /* 0x000000ffff4ea224 */ /* 0x000fe200078e0a4e */
[----:B------:R-:W-:Y:S01]  /*1f90*/  ISETP.GE.AND P5, PT, R33, RZ, PT ;  /* 0x000000ff2100720c */ /* 0x000fe20003fa6270 */
[----:B------:R-:W-:Y:S01]  /*1fa0*/  @!P0 IMAD.MOV R6, RZ, RZ, -R6 ;  /* 0x000000ffff068224 */ /* 0x000fe200078e0a06 */
[----:B------:R-:W-:Y:S01]  /*1fb0*/  ISETP.GE.U32.AND P0, PT, R2, 0x7fffffcd, PT ;  /* 0x7fffffcd0200780c */ /* 0x000fe20003f06070 */
[----:B------:R-:W-:-:S02]  /*1fc0*/  VIADD R2, R4, 0xffffffee ;  /* 0xffffffee04027836 */ /* 0x000fc40000000000 */
[----:B------:R-:W-:Y:S01]  /*1fd0*/  @!P3 IMAD.IADD R48, R48, 0x1, -R3 ;  /* 0x000000013030b824 */ /* 0x000fe200078e0a03 */
[----:B------:R-:W-:Y:S01]  /*1fe0*/  ISETP.GE.AND P3, PT, R25, RZ, PT ;  /* 0x000000ff1900720c */ /* 0x000fe20003f66270 */
[----:B------:R-:W-:Y:S01]  /*1ff0*/  VIADD R3, R4, 0xffffffe8 ;  /* 0xffffffe804037836 */ /* 0x000fe20000000000 */
[----:B------:R-:W-:Y:S01]  /*2000*/  ISETP.GE.U32.AND P2, PT, R2, 0x7fffffcf, PT ;  /* 0x7fffffcf0200780c */ /* 0x000fe20003f46070 */
[C---:B------:R-:W-:Y:S01]  /*2010*/  VIADD R0, R4.reuse, 0xffffffe9 ;  /* 0xffffffe904007836 */ /* 0x040fe20000000000 */
[----:B------:R-:W-:Y:S01]  /*2020*/  SEL R2, RZ, 0x1, P0 ;  /* 0x00000001ff027807 */ /* 0x000fe20000000000 */
[C---:B------:R-:W-:Y:S01]  /*2030*/  VIADD R12, R4.reuse, 0xffffffea ;  /* 0xffffffea040c7836 */ /* 0x040fe20000000000 */
[----:B------:R-:W-:Y:S01]  /*2040*/  ISETP.GE.U32.AND P0, PT, R3, 0x7fffffc9, PT ;  /* 0x7fffffc90300780c */ /* 0x000fe20003f06070 */
[C---:B------:R-:W-:Y:S01]  /*2050*/  VIADD R16, R4.reuse, 0xffffffe7 ;  /* 0xffffffe704107836 */ /* 0x040fe20000000000 */
[----:B------:R-:W-:Y:S01]  /*2060*/  SEL R3, RZ, 0x1fffe, P6 ;  /* 0x0001fffeff037807 */ /* 0x000fe20003000000 */
[----:B------:R-:W-:Y:S01]  /*2070*/  VIADD R19, R4, 0xffffffe2 ;  /* 0xffffffe204137836 */ /* 0x000fe20000000000 */
[----:B------:R-:W-:Y:S01]  /*2080*/  ISETP.GE.U32.AND P6, PT, R0, 0x7fffffca, PT ;  /* 0x7fffffca0000780c */ /* 0x000fe20003fc6070 */
[----:B------:R-:W-:Y:S01]  /*2090*/  VIADD R20, R4, 0xffffffe3 ;  /* 0xffffffe304147836 */ /* 0x000fe20000000000 */
[----:B------:R-:W-:Y:S01]  /*20a0*/  SEL R0, RZ, 0x4, P2 ;  /* 0x00000004ff007807 */ /* 0x000fe20001000000 */
[----:B------:R-:W-:Y:S01]  /*20b0*/  @!P3 IMAD.MOV R75, RZ, RZ, -R75 ;  /* 0x000000ffff4bb224 */ /* 0x000fe200078e0a4b */
[----:B------:R-:W-:Y:S01]  /*20c0*/  ISETP.GE.U32.AND P2, PT, R12, 0x7fffffcb, PT ;  /* 0x7fffffcb0c00780c */ /* 0x000fe20003f46070 */
[----:B------:R-:W-:Y:S01]  /*20d0*/  VIADD R12, R4, 0xffffffe4 ;  /* 0xffffffe4040c7836 */ /* 0x000fe20000000000 */
[----:B------:R-:W-:Y:S01]  /*20e0*/  SEL R14, RZ, 0x1, P0 ;  /* 0x00000001ff0e7807 */ /* 0x000fe20000000000 */
[----:B------:R-:W-:Y:S01]  /*20f0*/  IMAD.IADD R2, R2, 0x1, R3 ;  /* 0x0000000102027824 */ /* 0x000fe200078e0203 */
[----:B------:R-:W-:Y:S01]  /*2100*/  ISETP.GE.U32.AND P0, PT, R11, 0x7fffffcc, PT ;  /* 0x7fffffcc0b00780c */ /* 0x000fe20003f06070 */
[C---:B------:R-:W-:Y:S01]  /*2110*/  VIADD R11, R4.reuse, 0xffffffe5 ;  /* 0xffffffe5040b7836 */ /* 0x040fe20000000000 */
[----:B------:R-:W-:Y:S01]  /*2120*/  SEL R15, RZ, 0x1fffe, P6 ;  /* 0x0001fffeff0f7807 */ /* 0x000fe20003000000 */
[----:B------:R-:W-:Y:S01]  /*2130*/  VIADD R27, R4, 0xffffffef ;  /* 0xffffffef041b7836 */ /* 0x000fe20000000000 */
[----:B------:R-:W-:-:S02]  /*2140*/  ISETP.GE.U32.AND P6, PT, R12, 0x7fffffc5, PT ;  /* 0x7fffffc50c00780c */ /* 0x000fc40003fc6070 */
[----:B------:R-:W-:Y:S01]  /*2150*/  SEL R12, RZ, 0x4, P2 ;  /* 0x00000004ff0c7807 */ /* 0x000fe20001000000 */
[----:B------:R-:W-:Y:S01]  /*2160*/  IMAD.IADD R14, R14, 0x1, R15 ;  /* 0x000000010e0e7824 */ /* 0x000fe200078e020f */
[----:B------:R-:W-:Y:S01]  /*2170*/  ISETP.GE.U32.AND P2, PT, R11, 0x7fffffc6, PT ;  /* 0x7fffffc60b00780c */ /* 0x000fe20003f46070 */
[----:B------:R-:W-:Y:S01]  /*2180*/  VIADD R11, R4, 0xffffffe1 ;  /* 0xffffffe1040b7836 */ /* 0x000fe20000000000 */
[----:B------:R-:W-:Y:S02]  /*2190*/  ISETP.GE.AND P3, PT, R28, RZ, PT ;  /* 0x000000ff1c00720c */ /* 0x000fe40003f66270 */
[----:B------:R-:W-:Y:S02]  /*21a0*/  SEL R21, RZ, 0x1fffe, P2 ;  /* 0x0001fffeff157807 */ /* 0x000fe40001000000 */
[----:B------:R-:W-:Y:S01]  /*21b0*/  ISETP.GE.U32.AND P2, PT, R11, 0x7fffffc2, PT ;  /* 0x7fffffc20b00780c */ /* 0x000fe20003f46070 */
[----:B------:R-:W-:Y:S01]  /*21c0*/  VIADD R11, R4, 0xffffffe0 ;  /* 0xffffffe0040b7836 */ /* 0x000fe20000000000 */
[----:B------:R-:W-:-:S02]  /*21d0*/  SEL R17, RZ, 0x7fff8, P0 ;  /* 0x0007fff8ff117807 */ /* 0x000fc40000000000 */
[----:B------:R-:W-:Y:S02]  /*21e0*/  SEL R25, RZ, 0x1fffe, P2 ;  /* 0x0001fffeff197807 */ /* 0x000fe40001000000 */
[----:B------:R-:W-:Y:S02]  /*21f0*/  ISETP.GE.U32.AND P2, PT, R11, 0x7fffffc1, PT ;  /* 0x7fffffc10b00780c */ /* 0x000fe40003f46070 */
[----:B------:R-:W-:Y:S01]  /*2200*/  ISETP.GE.U32.AND P0, PT, R18, 0x7fffffc7, PT ;  /* 0x7fffffc71200780c */ /* 0x000fe20003f06070 */
[----:B------:R-:W-:Y:S01]  /*2210*/  @!P3 IMAD.MOV R77, RZ, RZ, -R77 ;  /* 0x000000ffff4db224 */ /* 0x000fe200078e0a4d */
[----:B------:R-:W-:Y:S02]  /*2220*/  SEL R18, RZ, 0x1, P6 ;  /* 0x00000001ff127807 */ /* 0x000fe40003000000 */
[----:B------:R-:W-:Y:S02]  /*2230*/  ISETP.GE.U32.AND P6, PT, R16, 0x7fffffc8, PT ;  /* 0x7fffffc81000780c */ /* 0x000fe40003fc6070 */
[----:B------:R-:W-:Y:S01]  /*2240*/  SEL R22, RZ, 0x1, P2 ;  /* 0x00000001ff167807 */ /* 0x000fe20001000000 */
[----:B------:R-:W-:Y:S01]  /*2250*/  IMAD.IADD R18, R18, 0x1, R21 ;  /* 0x0000000112127824 */ /* 0x000fe200078e0215 */
[----:B------:R-:W-:-:S02]  /*2260*/  SEL R16, RZ, 0x4, P0 ;  /* 0x00000004ff107807 */ /* 0x000fc40000000000 */
[----:B------:R-:W-:Y:S01]  /*2270*/  ISETP.GE.U32.AND P0, PT, R19, 0x7fffffc3, PT ;  /* 0x7fffffc31300780c */ /* 0x000fe20003f06070 */
[----:B------:R-:W-:Y:S01]  /*2280*/  IMAD.IADD R22, R22, 0x1, R25 ;  /* 0x0000000116167824 */ /* 0x000fe200078e0219 */
[----:B------:R-:W-:Y:S02]  /*2290*/  LOP3.LUT R3, R14, 0x3, RZ, 0xc0, !PT ;  /* 0x000000030e037812 */ /* 0x000fe400078ec0ff */
[----:B------:R-:W-:Y:S01]  /*22a0*/  SEL R19, RZ, 0x7fff8, P6 ;  /* 0x0007fff8ff137807 */ /* 0x000fe20003000000 */
[----:B------:R-:W1:Y:S01]  /*22b0*/  LDC.64 R14, c[0x0][0x3a8] ;  /* 0x0000ea00ff0e7b82 */ /* 0x000e620000000a00 */
[----:B------:R-:W-:Y:S02]  /*22c0*/  ISETP.GE.U32.AND P6, PT, R20, 0x7fffffc4, PT ;  /* 0x7fffffc41400780c */ /* 0x000fe40003fc6070 */
[----:B------:R-:W-:Y:S02]  /*22d0*/  ISETP.GE.AND P3, PT, R31, RZ, PT ;  /* 0x000000ff1f00720c */ /* 0x000fe40003f66270 */
[----:B------:R-:W-:-:S02]  /*22e0*/  SEL R23, RZ, 0x7fff8, P6 ;  /* 0x0007fff8ff177807 */ /* 0x000fc40003000000 */
[----:B------:R-:W-:Y:S02]  /*22f0*/  ISETP.GE.U32.AND P6, PT, R27, 0x7fffffd0, PT ;  /* 0x7fffffd01b00780c */ /* 0x000fe40003fc6070 */
[----:B------:R-:W-:Y:S02]  /*2300*/  SEL R20, RZ, 0x4, P0 ;  /* 0x00000004ff147807 */ /* 0x000fe40000000000 */
[----:B------:R-:W-:Y:S02]  /*2310*/  LOP3.LUT R22, R22, 0x3, RZ, 0xc0, !PT ;  /* 0x0000000316167812 */ /* 0x000fe400078ec0ff */
[----:B------:R-:W-:Y:S02]  /*2320*/  IADD3 R12, PT, PT, R3, R17, R12 ;  /* 0x00000011030c7210 */ /* 0x000fe40007ffe00c */
[----:B------:R-:W-:Y:S01]  /*2330*/  LOP3.LUT R18, R18, 0x3, RZ, 0xc0, !PT ;  /* 0x0000000312127812 */ /* 0x000fe200078ec0ff */
[----:B------:R-:W-:Y:S01]  /*2340*/  @!P3 IMAD.MOV R79, RZ, RZ, -R79 ;  /* 0x000000ffff4fb224 */ /* 0x000fe200078e0a4f */
[----:B------:R-:W-:-:S02]  /*2350*/  SEL R3, RZ, 0x7fff8, P6 ;  /* 0x0007fff8ff037807 */ /* 0x000fc40003000000 */
[----:B------:R-:W-:Y:S02]  /*2360*/  LOP3.LUT R2, R2, 0x3, RZ, 0xc0, !PT ;  /* 0x0000000302027812 */ /* 0x000fe400078ec0ff */
[----:B------:R-:W-:Y:S02]  /*2370*/  IADD3 R20, PT, PT, R22, R23, R20 ;  /* 0x0000001716147210 */ /* 0x000fe40007ffe014 */
[----:B------:R-:W-:Y:S01]  /*2380*/  IADD3 R16, PT, PT, R18, R19, R16 ;  /* 0x0000001312107210 */ /* 0x000fe20007ffe010 */
[----:B------:R-:W-:Y:S01]  /*2390*/  VIADD R18, R4, 0xffffffff ;  /* 0xffffffff04127836 */ /* 0x000fe20000000000 */
[----:B------:R-:W-:Y:S01]  /*23a0*/  IADD3 R2, PT, PT, R2, R3, R0 ;  /* 0x0000000302027210 */ /* 0x000fe20007ffe000 */
[----:B------:R-:W-:Y:S01]  /*23b0*/  IMAD.SHL.U32 R3, R12, 0x100, RZ ;  /* 0x000001000c037824 */ /* 0x000fe200078e00ff */
[----:B------:R-:W-:Y:S01]  /*23c0*/  LOP3.LUT R17, R20, 0xf, RZ, 0xc0, !PT ;  /* 0x0000000f14117812 */ /* 0x000fe200078ec0ff */
[-C--:B------:R-:W-:Y:S01]  /*23d0*/  IMAD R0, R24, R5.reuse, RZ ;  /* 0x0000000518007224 */ /* 0x080fe200078e02ff */
[----:B------:R-:W-:Y:S01]  /*23e0*/  ISETP.GE.AND P0, PT, R34, RZ, PT ;  /* 0x000000ff2200720c */ /* 0x000fe20003f06270 */
[----:B------:R-:W-:Y:S01]  /*23f0*/  IMAD R5, R26, R5, RZ ;  /* 0x000000051a057224 */ /* 0x000fe200078e02ff */
[----:B------:R-:W-:Y:S01]  /*2400*/  ISETP.GE.U32.AND P6, PT, R18, 0x7fffffe0, PT ;  /* 0x7fffffe01200780c */ /* 0x000fe20003fc6070 */
[----:B------:R-:W-:Y:S01]  /*2410*/  IMAD R16, R16, 0x10, R17 ;  /* 0x0000001010107824 */ /* 0x000fe200078e0211 */
[----:B------:R-:W-:Y:S01]  /*2420*/  LOP3.LUT R3, R3, 0xf00, RZ, 0xe2, !PT ;  /* 0x00000f0003037812 */ /* 0x000fe200078ee2ff */
[----:B----4-:R-:W-:Y:S10]  /*2430*/  BRA.U UP0, `(.L_x_5) ;  /* 0x0000000100187547 */ /* 0x010ff4000b800000 */
[----:B------:R-:W-:Y:S01]  /*2440*/  ELECT P3, URZ, PT ;  /* 0x0000000000ff782f */ /* 0x000fe20003860000 */
[----:B------:R-:W-:Y:S01]  /*2450*/  IMAD.MOV.U32 R12, RZ, RZ, 0x1 ;  /* 0x00000001ff0c7424 */ /* 0x000fe200078e00ff */
[----:B------:R-:W-:Y:S01]  /*2460*/  UMOV UR5, 0x40 ;  /* 0x0000004000057882 */ /* 0x000fe20000000000 */
[----:B------:R-:W-:Y:S01]  /*2470*/  UVIRTCOUNT.DEALLOC.SMPOOL 0x80 ;  /* 0x000000800000784c */ /* 0x000fe20000000000 */
[----:B------:R-:W-:-:S09]  /*2480*/  ULEA UR5, UR4, UR5, 0x18 ;  /* 0x0000000504057291 */ /* 0x000fd2000f8ec0ff */
[----:B------:R2:W-:Y:S03]  /*2490*/  @P3 STS.U8 [UR5], R12 ;  /* 0x0000000cff003988 */ /* 0x0005e60008000005 */
.L_x_5:
[----:B------:R-:W-:Y:S01]  /*24a0*/  USHF.L.U32 UR4, UR6, 0x15, URZ ;  /* 0x0000001506047899 */ /* 0x000fe200080006ff */
[C---:B------:R-:W-:Y:S01]  /*24b0*/  LEA R250, P3, R0.reuse, UR12, 0x1 ;  /* 0x0000000c00fa7c11 */ /* 0x040fe2000f8608ff */
[----:B------:R-:W-:Y:S01]  /*24c0*/  VOTEU.ALL UP1, P1 ;  /* 0x0000000000ff7886 */ /* 0x000fe20000820000 */
[----:B------:R-:W-:Y:S01]  /*24d0*/  UMOV UR5, 0x1 ;  /* 0x0000000100057882 */ /* 0x000fe20000000000 */
[----:B------:R-:W-:Y:S01]  /*24e0*/  ULOP3.LUT UR4, UR4, 0x600000, URZ, 0xc0, !UPT ;  /* 0x0060000004047892 */ /* 0x000fe2000f8ec0ff */
[----:B------:R-:W-:Y:S01]  /*24f0*/  LEA.HI.X.SX32 R251, R0, UR13, 0x1, P3 ;  /* 0x0000000d00fb7c11 */ /* 0x000fe200098f0eff */
[----:B------:R-:W-:Y:S01]  /*2500*/  UIADD3 UR11, UPT, UPT, UR9, 0xc000, URZ ;  /* 0x0000c000090b7890 */ /* 0x000fe2000fffe0ff */
[C---:B------:R-:W-:Y:S01]  /*2510*/  LEA R246, P3, R5.reuse, UR12, 0x1 ;  /* 0x0000000c05f67c11 */ /* 0x040fe2000f8608ff */
[----:B------:R-:W-:Y:S01]  /*2520*/  UIADD3 UR10, UPT, UPT, UR8, UR4, URZ ;  /* 0x00000004080a7290 */ /* 0x000fe2000fffe0ff */
[----:B------:R-:W-:Y:S01]  /*2530*/  IMAD R2, R2, 0x1000, R3 ;  /* 0x0000100002027824 */ /* 0x000fe200078e0203 */
[----:B------:R-:W-:Y:S01]  /*2540*/  VOTEU.ALL UP2, P1 ;  /* 0x0000000000ff7886 */ /* 0x000fe20000840000 */
[----:B------:R-:W-:Y:S01]  /*2550*/  LEA.HI.X.SX32 R247, R5, UR13, 0x1, P3 ;  /* 0x0000000d05f77c11 */ /* 0x000fe200098f0eff */
[----:B------:R-:W-:Y:S01]  /*2560*/  VIADD R0, R4, 0xfffffff7 ;  /* 0xfffffff704007836 */ /* 0x000fe20000000000 */
[----:B------:R-:W-:-:S04]  /*2570*/  @!UP1 UIADD3 UR12, UPT, UPT, -UR5, 0x100000, URZ ;  /* 0x00100000050c9890 */ /* 0x000fc8000fffe1ff */
[----:B------:R-:W-:Y:S02]  /*2580*/  @!UP1 USHF.L.U32 UR13, UR12, 0xb, URZ ;  /* 0x0000000b0c0d9899 */ /* 0x000fe400080006ff */
[----:B------:R-:W-:Y:S01]  /*2590*/  @!UP1 USHF.L.U32 UR12, UR12, 0x1, URZ ;  /* 0x000000010c0c9899 */ /* 0x000fe200080006ff */
[----:B-1----:R-:W-:Y:S01]  /*25a0*/  IMAD.SHL.U32 R120, R14, 0x8, RZ ;  /* 0x000000080e787824 */ /* 0x002fe200078e00ff */
[----:B------:R-:W-:Y:S02]  /*25b0*/  LOP3.LUT R3, R16, 0xff, RZ, 0xc0, !PT ;  /* 0x000000ff10037812 */ /* 0x000fe400078ec0ff */
[----:B------:R-:W-:Y:S01]  /*25c0*/  PRMT R55, RZ, 0x7610, R55 ;  /* 0x00007610ff377816 */ /* 0x000fe20000000037 */
[----:B------:R-:W-:Y:S01]  /*25d0*/  STTM.x64 tmem[UR10], RZ ;  /* 0x000000ff000079ed */ /* 0x000fe2000834000a */
[----:B------:R-:W-:Y:S01]  /*25e0*/  STTM.x64 tmem[UR10+0x40], RZ ;  /* 0x000040ff000079ed */ /* 0x000fe2000834000a */
[----:B------:R-:W-:Y:S01]  /*25f0*/  STTM.x64 tmem[UR10+0x80], RZ ;  /* 0x000080ff000079ed */ /* 0x000fe2000834000a */
[----:B------:R-:W-:Y:S01]  /*2600*/  STTM.x64 tmem[UR10+0xc0], RZ ;  /* 0x0000c0ff000079ed */ /* 0x000fe2000834000a */
[----:B------:R-:W1:Y:S02]  /*2610*/  FENCE.VIEW.ASYNC.T ;  /* 0x00000000000073c6 */ /* 0x000e640000000200 */
[----:B-1----:R-:W-:Y:S01]  /*2620*/  BAR.SYNC.DEFER_BLOCKING 0x0 ;  /* 0x0000000000007b1d */ /* 0x002fe20000010000 */
[----:B------:R-:W-:Y:S01]  /*2630*/  IMAD.IADD R2, R2, 0x1, R3 ;  /* 0x0000000102027824 */ /* 0x000fe200078e0203 */
[----:B------:R-:W-:Y:S01]  /*2640*/  ISETP.GE.U32.AND P3, PT, R0, 0x7fffffd8, PT ;  /* 0x7fffffd80000780c */ /* 0x000fe20003f66070 */
[----:B------:R-:W-:Y:S01]  /*2650*/  IMAD.WIDE R118, R120, 0x2, R250 ;  /* 0x0000000278767825 */ /* 0x000fe200078e02fa */
[----:B------:R-:W-:-:S02]  /*2660*/  PRMT R5, RZ, 0x7610, R5 ;  /* 0x00007610ff057816 */ /* 0x000fc40000000005 */
[----:B------:R-:W-:Y:S01]  /*2670*/  LOP3.LUT R56, R2, 0xffff, RZ, 0xc0, !PT ;  /* 0x0000ffff02387812 */ /* 0x000fe200078ec0ff */
[----:B------:R-:W-:Y:S01]  /*2680*/  IMAD.WIDE R120, R120, 0x2, R246 ;  /* 0x0000000278787825 */ /* 0x000fe200078e02f6 */
[----:B------:R-:W-:Y:S01]  /*2690*/  PRMT R237, RZ, 0x7610, R237 ;  /* 0x00007610ffed7816 */ /* 0x000fe200000000ed */
[----:B------:R-:W-:Y:S01]  /*26a0*/  STL.64 [R1+0x70], R250 ;  /* 0x000070fa01007387 */ /* 0x000fe20000100a00 */
[----:B------:R-:W-:Y:S01]  /*26b0*/  PRMT R235, RZ, 0x7610, R235 ;  /* 0x00007610ffeb7816 */ /* 0x000fe200000000eb */
[C---:B------:R-:W-:Y:S01]  /*26c0*/  IMAD.SHL.U32 R124, R14.reuse, 0x10, RZ ;  /* 0x000000100e7c7824 */ /* 0x040fe200078e00ff */
[--C-:B------:R-:W-:Y:S01]  /*26d0*/  SHF.R.U32.HI R0, RZ, 0xf, R56.reuse ;  /* 0x0000000fff007819 */ /* 0x100fe20000011638 */
[----:B------:R-:W-:Y:S01]  /*26e0*/  IMAD R128, R14, 0x18, RZ ;  /* 0x000000180e807824 */ /* 0x000fe200078e02ff */
[----:B------:R-:W-:Y:S02]  /*26f0*/  SHF.R.U32.HI R2, RZ, 0x7, R56 ;  /* 0x00000007ff027819 */ /* 0x000fe40000011638 */
[----:B------:R-:W-:-:S02]  /*2700*/  PRMT R233, RZ, 0x7610, R233 ;  /* 0x00007610ffe97816 */ /* 0x000fc400000000e9 */
[----:B------:R-:W-:Y:S02]  /*2710*/  PRMT R231, RZ, 0x7610, R231 ;  /* 0x00007610ffe77816 */ /* 0x000fe400000000e7 */
[----:B------:R-:W-:Y:S02]  /*2720*/  PRMT R229, RZ, 0x7610, R229 ;  /* 0x00007610ffe57816 */ /* 0x000fe400000000e5 */
[----:B------:R-:W-:Y:S01]  /*2730*/  PRMT R227, RZ, 0x7610, R227 ;  /* 0x00007610ffe37816 */ /* 0x000fe200000000e3 */
[----:B------:R-:W-:Y:S01]  /*2740*/  IMAD R132, R14, 0x9, RZ ;  /* 0x000000090e847824 */ /* 0x000fe200078e02ff */
[----:B------:R-:W1:Y:S02]  /*2750*/  FENCE.VIEW.ASYNC.S ;  /* 0x00000000000073c6 */ /* 0x000e640000000000 */
[----:B-1----:R-:W1:Y:S02]  /*2760*/  @!UP2 SYNCS.EXCH.64 URZ, [UR11], UR12 ;  /* 0x0000000c0bffa5b2 */ /* 0x002e640008000100 */
[----:B-1----:R-:W-:Y:S01]  /*2770*/  BAR.SYNC.DEFER_BLOCKING 0x0 ;  /* 0x0000000000007b1d */ /* 0x002fe20000010000 */
[----:B------:R-:W-:-:S04]  /*2780*/  IMAD.WIDE R122, R124, 0x2, R250 ;  /* 0x000000027c7a7825 */ /* 0x000fc800078e02fa */
[----:B------:R-:W-:Y:S01]  /*2790*/  IMAD.WIDE R124, R124, 0x2, R246 ;  /* 0x000000027c7c7825 */ /* 0x000fe200078e02f6 */
[----:B------:R-:W-:Y:S01]  /*27a0*/  PRMT R219, RZ, 0x7610, R219 ;  /* 0x00007610ffdb7816 */ /* 0x000fe200000000db */
[----:B------:R-:W1:Y:S01]  /*27b0*/  LDCU UR7, c[0x0][0x3b0] ;  /* 0x00007600ff0777ac */ /* 0x000e620008000800 */
[----:B------:R-:W-:Y:S01]  /*27c0*/  PRMT R225, RZ, 0x7610, R225 ;  /* 0x00007610ffe17816 */ /* 0x000fe200000000e1 */
[----:B------:R-:W-:-:S04]  /*27d0*/  IMAD.WIDE R126, R128, 0x2, R250 ;  /* 0x00000002807e7825 */ /* 0x000fc800078e02fa */
[C---:B------:R-:W-:Y:S01]  /*27e0*/  IMAD R136, R14.reuse, 0x11, RZ ;  /* 0x000000110e887824 */ /* 0x040fe200078e02ff */
[----:B------:R-:W-:Y:S02]  /*27f0*/  PRMT R223, RZ, 0x7610, R223 ;  /* 0x00007610ffdf7816 */ /* 0x000fe400000000df */
[----:B------:R-:W-:Y:S01]  /*2800*/  PRMT R221, RZ, 0x7610, R221 ;  /* 0x00007610ffdd7816 */ /* 0x000fe200000000dd */
[C---:B------:R-:W-:Y:S01]  /*2810*/  IMAD R140, R14.reuse, 0x19, RZ ;  /* 0x000000190e8c7824 */ /* 0x040fe200078e02ff */
[----:B------:R-:W-:Y:S02]  /*2820*/  PRMT R3, RZ, 0x7610, R3 ;  /* 0x00007610ff037816 */ /* 0x000fe40000000003 */
[----:B------:R-:W-:Y:S01]  /*2830*/  PRMT R217, RZ, 0x7610, R217 ;  /* 0x00007610ffd97816 */ /* 0x000fe200000000d9 */
[----:B------:R-:W-:Y:S01]  /*2840*/  IMAD.WIDE R94, R14, 0x2, R250 ;  /* 0x000000020e5e7825 */ /* 0x000fe200078e02fa */
[----:B------:R-:W-:Y:S01]  /*2850*/  PRMT R215, RZ, 0x7610, R215 ;  /* 0x00007610ffd77816 */ /* 0x000fe200000000d7 */
[----:B------:R-:W-:Y:S04]  /*2860*/  STL.64 [R1+0x68], R246 ;  /* 0x000068f601007387 */ /* 0x000fe80000100a00 */
[----:B0-----:R-:W3:Y:S04]  /*2870*/  @!P6 LDG.E.U16 R55, desc[UR22][R250.64] ;  /* 0x00000016fa37e981 */ /* 0x001ee8000c1e1500 */
[----:B------:R-:W4:Y:S01]  /*2880*/  @!P6 LDG.E.U16 R5, desc[UR22][R246.64] ;  /* 0x00000016f605e981 */ /* 0x000f22000c1e1500 */
[----:B------:R-:W-:-:S03]  /*2890*/  LOP3.LUT P6, RZ, R0, 0x1, RZ, 0xc0, !PT ;  /* 0x0000000100ff7812 */ /* 0x000fc600078cc0ff */
[----:B------:R-:W5:Y:S04]  /*28a0*/  @!P3 LDG.E.U16 R237, desc[UR22][R118.64] ;  /* 0x0000001676edb981 */ /* 0x000f68000c1e1500 */
[----:B--2---:R-:W2:Y:S01]  /*28b0*/  @!P3 LDG.E.U16 R235, desc[UR22][R120.64] ;  /* 0x0000001678ebb981 */ /* 0x004ea2000c1e1500 */
[----:B------:R-:W-:Y:S01]  /*28c0*/  LOP3.LUT P3, RZ, R2, 0x1, RZ, 0xc0, !PT ;  /* 0x0000000102ff7812 */ /* 0x000fe2000786c0ff */
[----:B------:R-:W-:Y:S01]  /*28d0*/  VIADD R0, R4, 0xfffffff6 ;  /* 0xfffffff604007836 */ /* 0x000fe20000000000 */
[----:B------:R-:W-:Y:S01]  /*28e0*/  SHF.R.U32.HI R2, RZ, 0xe, R56 ;  /* 0x0000000eff027819 */ /* 0x000fe20000011638 */
[----:B------:R-:W-:Y:S02]  /*28f0*/  IMAD.WIDE R128, R128, 0x2, R246 ;  /* 0x0000000280807825 */ /* 0x000fe400078e02f6 */
[----:B------:R-:W2:Y:S04]  /*2900*/  @P6 LDG.E.U16 R233, desc[UR22][R122.64] ;  /* 0x000000167ae96981 */ /* 0x000ea8000c1e1500 */
[----:B------:R-:W2:Y:S01]  /*2910*/  @P6 LDG.E.U16 R231, desc[UR22][R124.64] ;  /* 0x000000167ce76981 */ /* 0x000ea2000c1e1500 */
[----:B------:R-:W-:-:S03]  /*2920*/  ISETP.GE.U32.AND P6, PT, R0, 0x7fffffd7, PT ;  /* 0x7fffffd70000780c */ /* 0x000fc60003fc6070 */
[----:B------:R-:W2:Y:S04]  /*2930*/  @P3 LDG.E.U16 R229, desc[UR22][R126.64] ;  /* 0x000000167ee53981 */ /* 0x000ea8000c1e1500 */
[----:B------:R-:W2:Y:S01]  /*2940*/  @P3 LDG.E.U16 R227, desc[UR22][R128.64] ;  /* 0x0000001680e33981 */ /* 0x000ea2000c1e1500 */
[----:B------:R-:W-:Y:S01]  /*2950*/  LOP3.LUT P3, RZ, R2, 0x1, RZ, 0xc0, !PT ;  /* 0x0000000102ff7812 */ /* 0x000fe2000786c0ff */
[----:B------:R-:W-:Y:S01]  /*2960*/  IMAD.WIDE R130, R132, 0x2, R250 ;  /* 0x0000000284827825 */ /* 0x000fe200078e02fa */
[----:B------:R-:W-:-:S03]  /*2970*/  SHF.R.U32.HI R2, RZ, 0x6, R56 ;  /* 0x00000006ff027819 */ /* 0x000fc60000011638 */
[----:B------:R-:W-:Y:S01]  /*2980*/  IMAD.WIDE R132, R132, 0x2, R246 ;  /* 0x0000000284847825 */ /* 0x000fe200078e02f6 */
[----:B------:R-:W2:Y:S03]  /*2990*/  @!P6 LDG.E.U16 R219, desc[UR22][R130.64] ;  /* 0x0000001682dbe981 */ /* 0x000ea6000c1e1500 */
[C---:B------:R-:W-:Y:S01]  /*29a0*/  IMAD.WIDE R134, R136.reuse, 0x2, R250 ;  /* 0x0000000288867825 */ /* 0x040fe200078e02fa */
[----:B------:R-:W2:Y:S03]  /*29b0*/  @!P6 LDG.E.U16 R225, desc[UR22][R132.64] ;  /* 0x0000001684e1e981 */ /* 0x000ea6000c1e1500 */
[----:B------:R-:W-:Y:S01]  /*29c0*/  IMAD.WIDE R136, R136, 0x2, R246 ;  /* 0x0000000288887825 */ /* 0x000fe200078e02f6 */
[----:B------:R-:W-:Y:S01]  /*29d0*/  LOP3.LUT P6, RZ, R2, 0x1, RZ, 0xc0, !PT ;  /* 0x0000000102ff7812 */ /* 0x000fe200078cc0ff */
[----:B------:R-:W2:Y:S02]  /*29e0*/  @P3 LDG.E.U16 R223, desc[UR22][R134.64] ;  /* 0x0000001686df3981 */ /* 0x000ea4000c1e1500 */
[----:B------:R-:W-:-:S02]  /*29f0*/  VIADD R0, R4, 0xfffffffe ;  /* 0xfffffffe04007836 */ /* 0x000fc40000000000 */
[----:B------:R-:W2:Y:S03]  /*2a00*/  @P3 LDG.E.U16 R221, desc[UR22][R136.64] ;  /* 0x0000001688dd3981 */ /* 0x000ea6000c1e1500 */
[----:B------:R-:W-:Y:S01]  /*2a10*/  ISETP.GE.U32.AND P3, PT, R0, 0x7fffffdf, PT ;  /* 0x7fffffdf0000780c */ /* 0x000fe20003f66070 */
[----:B------:R-:W-:Y:S01]  /*2a20*/  IMAD.WIDE R138, R140, 0x2, R250 ;  /* 0x000000028c8a7825 */ /* 0x000fe200078e02fa */
[----:B------:R-:W-:-:S03]  /*2a30*/  PRMT R213, RZ, 0x7610, R213 ;  /* 0x00007610ffd57816 */ /* 0x000fc600000000d5 */
[--C-:B------:R-:W-:Y:S01]  /*2a40*/  IMAD.WIDE R140, R140, 0x2, R246.reuse ;  /* 0x000000028c8c7825 */ /* 0x100fe200078e02f6 */
[----:B------:R-:W2:Y:S03]  /*2a50*/  @P6 LDG.E.U16 R3, desc[UR22][R138.64] ;  /* 0x000000168a036981 */ /* 0x000ea6000c1e1500 */
[----:B------:R-:W-:Y:S01]  /*2a60*/  VIADD R0, R4, 0xfffffffd ;  /* 0xfffffffd04007836 */ /* 0x000fe20000000000 */
[----:B------:R-:W2:Y:S01]  /*2a70*/  @P6 LDG.E.U16 R217, desc[UR22][R140.64] ;  /* 0x000000168cd96981 */ /* 0x000ea2000c1e1500 */
[----:B------:R-:W-:-:S04]  /*2a80*/  IMAD.WIDE R92, R14, 0x2, R246 ;  /* 0x000000020e5c7825 */ /* 0x000fc800078e02f6 */
[----:B------:R-:W-:Y:S01]  /*2a90*/  VIADD R2, R4, 0xfffffff5 ;  /* 0xfffffff504027836 */ /* 0x000fe20000000000 */
[----:B------:R-:W-:Y:S01]  /*2aa0*/  ISETP.GE.U32.AND P6, PT, R0, 0x7fffffde, PT ;  /* 0x7fffffde0000780c */ /* 0x000fe20003fc6070 */
[----:B------:R-:W2:Y:S01]  /*2ab0*/  @!P3 LDG.E.U16 R215, desc[UR22][R94.64] ;  /* 0x000000165ed7b981 */ /* 0x000ea2000c1e1500 */
[----:B------:R-:W-:-:S03]  /*2ac0*/  IMAD.SHL.U32 R0, R14, 0x2, RZ ;  /* 0x000000020e007824 */ /* 0x000fc600078e00ff */
[----:B------:R0:W2:Y:S01]  /*2ad0*/  @!P3 LDG.E.U16 R213, desc[UR22][R92.64] ;  /* 0x000000165cd5b981 */ /* 0x0000a2000c1e1500 */
[----:B------:R-:W-:Y:S01]  /*2ae0*/  ISETP.GE.U32.AND P3, PT, R2, 0x7fffffd6, PT ;  /* 0x7fffffd60200780c */ /* 0x000fe20003f66070 */
[----:B------:R-:W-:Y:S01]  /*2af0*/  IMAD R144, R14, 0xa, RZ ;  /* 0x0000000a0e907824 */ /* 0x000fe200078e02ff */
[----:B------:R-:W-:Y:S01]  /*2b00*/  PRMT R40, RZ, 0x7610, R40 ;  /* 0x00007610ff287816 */ /* 0x000fe20000000028 */
[----:B------:R-:W-:Y:S01]  /*2b10*/  STL.64 [R1+0x60], R94 ;  /* 0x0000605e01007387 */ /* 0x000fe20000100a00 */
[----:B------:R-:W-:Y:S01]  /*2b20*/  PRMT R38, RZ, 0x7610, R38 ;  /* 0x00007610ff267816 */ /* 0x000fe20000000026 */
[----:B------:R-:W-:Y:S02]  /*2b30*/  IMAD.WIDE R16, R0, 0x2, R246 ;  /* 0x0000000200107825 */ /* 0x000fe400078e02f6 */
[----:B------:R0:W-:Y:S01]  /*2b40*/  STL.64 [R1+0x58], R92 ;  /* 0x0000585c01007387 */ /* 0x0001e20000100a00 */
[----:B------:R-:W-:Y:S01]  /*2b50*/  PRMT R36, RZ, 0x7610, R36 ;  /* 0x00007610ff247816 */ /* 0x000fe20000000024 */
[C---:B------:R-:W-:Y:S01]  /*2b60*/  IMAD.WIDE R142, R144.reuse, 0x2, R250 ;  /* 0x00000002908e7825 */ /* 0x040fe200078e02fa */
[----:B------:R-:W-:Y:S01]  /*2b70*/  PRMT R34, RZ, 0x7610, R34 ;  /* 0x00007610ff227816 */ /* 0x000fe20000000022 */
[----:B------:R-:W2:Y:S01]  /*2b80*/  @!P6 LDG.E.U16 R38, desc[UR22][R16.64] ;  /* 0x000000161026e981 */ /* 0x000ea2000c1e1500 */
[----:B------:R-:W-:Y:S01]  /*2b90*/  SHF.R.U32.HI R2, RZ, 0xd, R56 ;  /* 0x0000000dff027819 */ /* 0x000fe20000011638 */
[----:B------:R-:W-:-:S02]  /*2ba0*/  IMAD.WIDE R144, R144, 0x2, R246 ;  /* 0x0000000290907825 */ /* 0x000fc400078e02f6 */
[----:B------:R-:W2:Y:S02]  /*2bb0*/  @!P3 LDG.E.U16 R36, desc[UR22][R142.64] ;  /* 0x000000168e24b981 */ /* 0x000ea4000c1e1500 */
[----:B0-----:R-:W-:Y:S01]  /*2bc0*/  IMAD.WIDE R92, R0, 0x2, R250 ;  /* 0x00000002005c7825 */ /* 0x001fe200078e02fa */
[----:B------:R-:W-:Y:S01]  /*2bd0*/  SHF.R.U32.HI R0, RZ, 0x5, R56 ;  /* 0x00000005ff007819 */ /* 0x000fe20000011638 */
[----:B------:R-:W2:Y:S04]  /*2be0*/  @!P3 LDG.E.U16 R34, desc[UR22][R144.64] ;  /* 0x000000169022b981 */ /* 0x000ea8000c1e1500 */
[----:B------:R0:W2:Y:S01]  /*2bf0*/  @!P6 LDG.E.U16 R40, desc[UR22][R92.64] ;  /* 0x000000165c28e981 */ /* 0x0000a2000c1e1500 */
[----:B------:R-:W-:Y:S01]  /*2c00*/  LOP3.LUT P6, RZ, R2, 0x1, RZ, 0xc0, !PT ;  /* 0x0000000102ff7812 */ /* 0x000fe200078cc0ff */
[----:B------:R-:W-:Y:S01]  /*2c10*/  IMAD R148, R14, 0x12, RZ ;  /* 0x000000120e947824 */ /* 0x000fe200078e02ff */
[----:B------:R-:W-:Y:S01]  /*2c20*/  LOP3.LUT P3, RZ, R0, 0x1, RZ, 0xc0, !PT ;  /* 0x0000000100ff7812 */ /* 0x000fe2000786c0ff */
[----:B------:R-:W-:Y:S01]  /*2c30*/  IMAD R152, R14, 0x1a, RZ ;  /* 0x0000001a0e987824 */ /* 0x000fe200078e02ff */
[----:B------:R-:W-:Y:S01]  /*2c40*/  PRMT R2, RZ, 0x7610, R2 ;  /* 0x00007610ff027816 */ /* 0x000fe20000000002 */
[----:B------:R-:W-:Y:S01]  /*2c50*/  IMAD.WIDE R146, R148, 0x2, R250 ;  /* 0x0000000294927825 */ /* 0x000fe200078e02fa */
[----:B------:R-:W-:-:S03]  /*2c60*/  PRMT R32, RZ, 0x7610, R32 ;  /* 0x00007610ff207816 */ /* 0x000fc60000000020 */
[----:B------:R-:W-:Y:S01]  /*2c70*/  IMAD.WIDE R148, R148, 0x2, R246 ;  /* 0x0000000294947825 */ /* 0x000fe200078e02f6 */
[----:B------:R-:W-:Y:S02]  /*2c80*/  PRMT R30, RZ, 0x7610, R30 ;  /* 0x00007610ff1e7816 */ /* 0x000fe4000000001e */
[----:B------:R-:W-:Y:S01]  /*2c90*/  PRMT R28, RZ, 0x7610, R28 ;  /* 0x00007610ff1c7816 */ /* 0x000fe2000000001c */
[----:B------:R-:W-:Y:S01]  /*2ca0*/  VIADD R0, R4, 0xfffffffc ;  /* 0xfffffffc04007836 */ /* 0x000fe20000000000 */
[----:B------:R-:W2:Y:S01]  /*2cb0*/  @P6 LDG.E.U16 R2, desc[UR22][R146.64] ;  /* 0x0000001692026981 */ /* 0x000ea2000c1e1500 */
[----:B------:R-:W-:-:S03]  /*2cc0*/  IMAD.WIDE R150, R152, 0x2, R250 ;  /* 0x0000000298967825 */ /* 0x000fc600078e02fa */
[----:B------:R-:W2:Y:S01]  /*2cd0*/  @P6 LDG.E.U16 R32, desc[UR22][R148.64] ;  /* 0x0000001694206981 */ /* 0x000ea2000c1e1500 */
[----:B------:R-:W-:Y:S01]  /*2ce0*/  IMAD.WIDE R152, R152, 0x2, R246 ;  /* 0x0000000298987825 */ /* 0x000fe200078e02f6 */
[----:B------:R-:W-:Y:S02]  /*2cf0*/  ISETP.GE.U32.AND P6, PT, R0, 0x7fffffdd, PT ;  /* 0x7fffffdd0000780c */ /* 0x000fe40003fc6070 */
[----:B------:R-:W2:Y:S01]  /*2d00*/  @P3 LDG.E.U16 R30, desc[UR22][R150.64] ;  /* 0x00000016961e3981 */ /* 0x000ea2000c1e1500 */
[----:B------:R-:W-:-:S03]  /*2d10*/  VIADD R12, R4, 0xfffffff4 ;  /* 0xfffffff4040c7836 */ /* 0x000fc60000000000 */
[----:B------:R-:W2:Y:S01]  /*2d20*/  @P3 LDG.E.U16 R28, desc[UR22][R152.64] ;  /* 0x00000016981c3981 */ /* 0x000ea2000c1e1500 */
[----:B------:R-:W-:Y:S01]  /*2d30*/  IMAD R0, R14, 0x3, RZ ;  /* 0x000000030e007824 */ /* 0x000fe200078e02ff */
[----:B------:R-:W-:Y:S01]  /*2d40*/  ISETP.GE.U32.AND P3, PT, R12, 0x7fffffd5, PT ;  /* 0x7fffffd50c00780c */ /* 0x000fe20003f66070 */
[----:B------:R-:W-:Y:S01]  /*2d50*/  IMAD R156, R14, 0xb, RZ ;  /* 0x0000000b0e9c7824 */ /* 0x000fe200078e02ff */
[----:B------:R0:W-:Y:S01]  /*2d60*/  STL.64 [R1+0x50], R92 ;  /* 0x0000505c01007387 */ /* 0x0001e20000100a00 */
[----:B------:R-:W-:Y:S02]  /*2d70*/  PRMT R211, RZ, 0x7610, R211 ;  /* 0x00007610ffd37816 */ /* 0x000fe400000000d3 */
[----:B------:R-:W-:Y:S01]  /*2d80*/  PRMT R209, RZ, 0x7610, R209 ;  /* 0x00007610ffd17816 */ /* 0x000fe200000000d1 */
[----:B------:R1:W-:Y:S01]  /*2d90*/  STL.64 [R1+0x48], R16 ;  /* 0x0000481001007387 */ /* 0x0003e20000100a00 */
[----:B------:R-:W-:Y:S01]  /*2da0*/  PRMT R207, RZ, 0x7610, R207 ;  /* 0x00007610ffcf7816 */ /* 0x000fe200000000cf */
[----:B------:R-:W-:Y:S01]  /*2db0*/  IMAD.WIDE R154, R156, 0x2, R250 ;  /* 0x000000029c9a7825 */ /* 0x000fe200078e02fa */
[----:B------:R-:W-:-:S02]  /*2dc0*/  PRMT R199, RZ, 0x7610, R199 ;  /* 0x00007610ffc77816 */ /* 0x000fc400000000c7 */
[----:B------:R-:W-:Y:S01]  /*2dd0*/  SHF.R.U32.HI R12, RZ, 0xc, R56 ;  /* 0x0000000cff0c7819 */ /* 0x000fe20000011638 */
[C---:B0-----:R-:W-:Y:S01]  /*2de0*/  IMAD.WIDE R92, R0.reuse, 0x2, R250 ;  /* 0x00000002005c7825 */ /* 0x041fe200078e02fa */
[----:B------:R-:W2:Y:S03]  /*2df0*/  @!P3 LDG.E.U16 R207, desc[UR22][R154.64] ;  /* 0x000000169acfb981 */ /* 0x000ea6000c1e1500 */
[----:B-1----:R-:W-:Y:S01]  /*2e00*/  IMAD.WIDE R16, R0, 0x2, R246 ;  /* 0x0000000200107825 */ /* 0x002fe200078e02f6 */
[----:B------:R-:W-:Y:S01]  /*2e10*/  SHF.R.U32.HI R0, RZ, 0x4, R56 ;  /* 0x00000004ff007819 */ /* 0x000fe20000011638 */
[----:B------:R0:W2:Y:S02]  /*2e20*/  @!P6 LDG.E.U16 R211, desc[UR22][R92.64] ;  /* 0x000000165cd3e981 */ /* 0x0000a4000c1e1500 */
[----:B------:R-:W-:Y:S02]  /*2e30*/  IMAD.WIDE R156, R156, 0x2, R246 ;  /* 0x000000029c9c7825 */ /* 0x000fe400078e02f6 */
[----:B------:R1:W2:Y:S01]  /*2e40*/  @!P6 LDG.E.U16 R209, desc[UR22][R16.64] ;  /* 0x0000001610d1e981 */ /* 0x0002a2000c1e1500 */
[----:B------:R-:W-:Y:S01]  /*2e50*/  LOP3.LUT P6, RZ, R12, 0x1, RZ, 0xc0, !PT ;  /* 0x000000010cff7812 */ /* 0x000fe200078cc0ff */
[----:B------:R-:W-:-:S02]  /*2e60*/  IMAD R160, R14, 0x13, RZ ;  /* 0x000000130ea07824 */ /* 0x000fc400078e02ff */
[----:B------:R-:W2:Y:S01]  /*2e70*/  @!P3 LDG.E.U16 R199, desc[UR22][R156.64] ;  /* 0x000000169cc7b981 */ /* 0x000ea2000c1e1500 */
[----:B------:R-:W-:Y:S01]  /*2e80*/  LOP3.LUT P3, RZ, R0, 0x1, RZ, 0xc0, !PT ;  /* 0x0000000100ff7812 */ /* 0x000fe2000786c0ff */
[----:B------:R-:W-:Y:S01]  /*2e90*/  IMAD R164, R14, 0x1b, RZ ;  /* 0x0000001b0ea47824 */ /* 0x000fe200078e02ff */
[----:B------:R-:W-:Y:S01]  /*2ea0*/  PRMT R47, RZ, 0x7610, R47 ;  /* 0x00007610ff2f7816 */ /* 0x000fe2000000002f */
[----:B------:R-:W-:Y:S01]  /*2eb0*/  IMAD.WIDE R158, R160, 0x2, R250 ;  /* 0x00000002a09e7825 */ /* 0x000fe200078e02fa */
[----:B------:R-:W-:-:S03]  /*2ec0*/  PRMT R53, RZ, 0x7610, R53 ;  /* 0x00007610ff357816 */ /* 0x000fc60000000035 */
[----:B------:R-:W-:Y:S01]  /*2ed0*/  IMAD.WIDE R160, R160, 0x2, R246 ;  /* 0x00000002a0a07825 */ /* 0x000fe200078e02f6 */
[----:B------:R-:W-:Y:S01]  /*2ee0*/  PRMT R51, RZ, 0x7610, R51 ;  /* 0x00007610ff337816 */ /* 0x000fe20000000033 */
[----:B------:R-:W2:Y:S01]  /*2ef0*/  @P6 LDG.E.U16 R47, desc[UR22][R158.64] ;  /* 0x000000169e2f6981 */ /* 0x000ea2000c1e1500 */
[----:B------:R-:W-:Y:S01]  /*2f00*/  PRMT R49, RZ, 0x7610, R49 ;  /* 0x00007610ff317816 */ /* 0x000fe20000000031 */
[----:B------:R-:W-:Y:S02]  /*2f10*/  VIADD R0, R4, 0xfffffffb ;  /* 0xfffffffb04007836 */ /* 0x000fe40000000000 */
[C---:B------:R-:W-:Y:S01]  /*2f20*/  IMAD.WIDE R162, R164.reuse, 0x2, R250 ;  /* 0x00000002a4a27825 */ /* 0x040fe200078e02fa */
[----:B------:R-:W2:Y:S03]  /*2f30*/  @P6 LDG.E.U16 R53, desc[UR22][R160.64] ;  /* 0x00000016a0356981 */ /* 0x000ea6000c1e1500 */
[----:B------:R-:W-:Y:S01]  /*2f40*/  IMAD.WIDE R164, R164, 0x2, R246 ;  /* 0x00000002a4a47825 */ /* 0x000fe200078e02f6 */
[----:B------:R-:W-:Y:S01]  /*2f50*/  ISETP.GE.U32.AND P6, PT, R0, 0x7fffffdc, PT ;  /* 0x7fffffdc0000780c */ /* 0x000fe20003fc6070 */
[----:B------:R-:W2:Y:S02]  /*2f60*/  @P3 LDG.E.U16 R51, desc[UR22][R162.64] ;  /* 0x00000016a2333981 */ /* 0x000ea4000c1e1500 */
[----:B------:R-:W-:-:S02]  /*2f70*/  VIADD R12, R4, 0xfffffff3 ;  /* 0xfffffff3040c7836 */ /* 0x000fc40000000000 */
[----:B------:R-:W2:Y:S03]  /*2f80*/  @P3 LDG.E.U16 R49, desc[UR22][R164.64] ;  /* 0x00000016a4313981 */ /* 0x000ea6000c1e1500 */
[----:B------:R-:W-:Y:S01]  /*2f90*/  ISETP.GE.U32.AND P3, PT, R12, 0x7fffffd4, PT ;  /* 0x7fffffd40c00780c */ /* 0x000fe20003f66070 */
[----:B------:R-:W-:Y:S01]  /*2fa0*/  IMAD.SHL.U32 R12, R14, 0x4, RZ ;  /* 0x000000040e0c7824 */ /* 0x000fe200078e00ff */
[----:B------:R0:W-:Y:S01]  /*2fb0*/  STL.64 [R1+0x40], R92 ;  /* 0x0000405c01007387 */ /* 0x0001e20000100a00 */
[----:B------:R-:W-:Y:S02]  /*2fc0*/  PRMT R26, RZ, 0x7610, R26 ;  /* 0x00007610ff1a7816 */ /* 0x000fe4000000001a */
[----:B------:R-:W-:Y:S01]  /*2fd0*/  PRMT R24, RZ, 0x7610, R24 ;  /* 0x00007610ff187816 */ /* 0x000fe20000000018 */
[----:B------:R-:W-:Y:S01]  /*2fe0*/  IMAD.WIDE R94, R12, 0x2, R250 ;  /* 0x000000020c5e7825 */ /* 0x000fe200078e02fa */
[----:B------:R1:W-:Y:S03]  /*2ff0*/  STL.64 [R1+0x38], R16 ;  /* 0x0000381001007387 */ /* 0x0003e60000100a00 */
[----:B------:R-:W-:Y:S01]  /*3000*/  IMAD R168, R14, 0xc, RZ ;  /* 0x0000000c0ea87824 */ /* 0x000fe200078e02ff */
[----:B------:R-:W-:Y:S01]  /*3010*/  PRMT R0, RZ, 0x7610, R0 ;  /* 0x00007610ff007816 */ /* 0x000fe20000000000 */
[----:B------:R1:W2:Y:S01]  /*3020*/  @!P6 LDG.E.U16 R26, desc[UR22][R94.64] ;  /* 0x000000165e1ae981 */ /* 0x0002a2000c1e1500 */
[----:B0-----:R-:W-:Y:S01]  /*3030*/  IMAD.WIDE R92, R12, 0x2, R246 ;  /* 0x000000020c5c7825 */ /* 0x001fe200078e02f6 */
[----:B------:R-:W-:-:S02]  /*3040*/  PRMT R22, RZ, 0x7610, R22 ;  /* 0x00007610ff167816 */ /* 0x000fc40000000016 */
[----:B-1----:R-:W-:Y:S01]  /*3050*/  SHF.R.U32.HI R16, RZ, 0xb, R56 ;  /* 0x0000000bff107819 */ /* 0x002fe20000011638 */
[----:B------:R-:W-:Y:S01]  /*3060*/  IMAD.WIDE R166, R168, 0x2, R250 ;  /* 0x00000002a8a67825 */ /* 0x000fe200078e02fa */
[----:B------:R0:W2:Y:S02]  /*3070*/  @!P6 LDG.E.U16 R24, desc[UR22][R92.64] ;  /* 0x000000165c18e981 */ /* 0x0000a4000c1e1500 */
[----:B------:R-:W-:Y:S01]  /*3080*/  LOP3.LUT P6, RZ, R16, 0x1, RZ, 0xc0, !PT ;  /* 0x0000000110ff7812 */ /* 0x000fe200078cc0ff */
[----:B------:R-:W-:Y:S01]  /*3090*/  IMAD.WIDE R168, R168, 0x2, R246 ;  /* 0x00000002a8a87825 */ /* 0x000fe200078e02f6 */
[----:B------:R-:W-:Y:S01]  /*30a0*/  SHF.R.U32.HI R12, RZ, 0x3, R56 ;  /* 0x00000003ff0c7819 */ /* 0x000fe20000011638 */
[----:B------:R-:W2:Y:S02]  /*30b0*/  @!P3 LDG.E.U16 R0, desc[UR22][R166.64] ;  /* 0x00000016a600b981 */ /* 0x000ea4000c1e1500 */
[----:B------:R-:W-:Y:S02]  /*30c0*/  IMAD R172, R14, 0x14, RZ ;  /* 0x000000140eac7824 */ /* 0x000fe400078e02ff */
[----:B------:R-:W2:Y:S01]  /*30d0*/  @!P3 LDG.E.U16 R22, desc[UR22][R168.64] ;  /* 0x00000016a816b981 */ /* 0x000ea2000c1e1500 */
[----:B------:R-:W-:Y:S01]  /*30e0*/  LOP3.LUT P3, RZ, R12, 0x1, RZ, 0xc0, !PT ;  /* 0x000000010cff7812 */ /* 0x000fe2000786c0ff */
[----:B------:R-:W-:Y:S01]  /*30f0*/  IMAD.WIDE R170, R172, 0x2, R250 ;  /* 0x00000002acaa7825 */ /* 0x000fe200078e02fa */
[----:B------:R-:W-:-:S02]  /*3100*/  PRMT R12, RZ, 0x7610, R12 ;  /* 0x00007610ff0c7816 */ /* 0x000fc4000000000c */
[----:B------:R-:W-:Y:S01]  /*3110*/  PRMT R20, RZ, 0x7610, R20 ;  /* 0x00007610ff147816 */ /* 0x000fe20000000014 */
[----:B------:R-:W-:-:S04]  /*3120*/  IMAD.WIDE R172, R172, 0x2, R246 ;  /* 0x00000002acac7825 */ /* 0x000fc800078e02f6 */
[----:B------:R-:W-:Y:S02]  /*3130*/  VIADD R17, R4, 0xfffffffa ;  /* 0xfffffffa04117836 */ /* 0x000fe40000000000 */
[----:B------:R-:W-:Y:S01]  /*3140*/  IMAD R176, R14, 0x1c, RZ ;  /* 0x0000001c0eb07824 */ /* 0x000fe200078e02ff */
[----:B------:R-:W-:Y:S01]  /*3150*/  PRMT R18, RZ, 0x7610, R18 ;  /* 0x00007610ff127816 */ /* 0x000fe20000000012 */
[----:B------:R-:W2:Y:S01]  /*3160*/  @P6 LDG.E.U16 R12, desc[UR22][R170.64] ;  /* 0x00000016aa0c6981 */ /* 0x000ea2000c1e1500 */
[----:B------:R-:W-:Y:S01]  /*3170*/  PRMT R16, RZ, 0x7610, R16 ;  /* 0x00007610ff107816 */ /* 0x000fe20000000010 */
[C---:B------:R-:W-:Y:S02]  /*3180*/  IMAD.WIDE R174, R176.reuse, 0x2, R250 ;  /* 0x00000002b0ae7825 */ /* 0x040fe400078e02fa */
[----:B------:R-:W2:Y:S01]  /*3190*/  @P6 LDG.E.U16 R20, desc[UR22][R172.64] ;  /* 0x00000016ac146981 */ /* 0x000ea2000c1e1500 */
[----:B------:R-:W-:Y:S01]  /*31a0*/  ISETP.GE.U32.AND P6, PT, R17, 0x7fffffdb, PT ;  /* 0x7fffffdb1100780c */ /* 0x000fe20003fc6070 */
[----:B------:R-:W-:-:S02]  /*31b0*/  IMAD.WIDE R176, R176, 0x2, R246 ;  /* 0x00000002b0b07825 */ /* 0x000fc400078e02f6 */
[----:B------:R-:W2:Y:S02]  /*31c0*/  @P3 LDG.E.U16 R18, desc[UR22][R174.64] ;  /* 0x00000016ae123981 */ /* 0x000ea4000c1e1500 */
[----:B------:R-:W-:Y:S02]  /*31d0*/  VIADD R19, R4, 0xfffffff2 ;  /* 0xfffffff204137836 */ /* 0x000fe40000000000 */
[C---:B------:R-:W-:Y:S01]  /*31e0*/  IMAD R17, R14.reuse, 0x5, RZ ;  /* 0x000000050e117824 */ /* 0x040fe200078e02ff */
[----:B------:R-:W2:Y:S01]  /*31f0*/  @P3 LDG.E.U16 R16, desc[UR22][R176.64] ;  /* 0x00000016b0103981 */ /* 0x000ea2000c1e1500 */
[----:B------:R-:W-:Y:S02]  /*3200*/  PRMT R45, RZ, 0x7610, R45 ;  /* 0x00007610ff2d7816 */ /* 0x000fe4000000002d */
[----:B------:R-:W-:Y:S01]  /*3210*/  ISETP.GE.U32.AND P3, PT, R19, 0x7fffffd3, PT ;  /* 0x7fffffd31300780c */ /* 0x000fe20003f66070 */
[----:B------:R1:W-:Y:S01]  /*3220*/  STL.64 [R1+0x30], R94 ;  /* 0x0000305e01007387 */ /* 0x0003e20000100a00 */
[----:B------:R-:W-:Y:S01]  /*3230*/  PRMT R43, RZ, 0x7610, R43 ;  /* 0x00007610ff2b7816 */ /* 0x000fe2000000002b */
[----:B------:R-:W-:-:S02]  /*3240*/  IMAD R180, R14, 0xd, RZ ;  /* 0x0000000d0eb47824 */ /* 0x000fc400078e02ff */
[----:B------:R0:W-:Y:S01]  /*3250*/  STL.64 [R1+0x28], R92 ;  /* 0x0000285c01007387 */ /* 0x0001e20000100a00 */
[----:B------:R-:W-:Y:S01]  /*3260*/  SHF.R.U32.HI R19, RZ, 0xa, R56 ;  /* 0x0000000aff137819 */ /* 0x000fe20000011638 */
[----:B------:R-:W-:Y:S01]  /*3270*/  IMAD.WIDE R178, R180, 0x2, R250 ;  /* 0x00000002b4b27825 */ /* 0x000fe200078e02fa */
[----:B------:R-:W-:-:S03]  /*3280*/  PRMT R41, RZ, 0x7610, R41 ;  /* 0x00007610ff297816 */ /* 0x000fc60000000029 */
[C---:B-1----:R-:W-:Y:S01]  /*3290*/  IMAD.WIDE R94, R17.reuse, 0x2, R250 ;  /* 0x00000002115e7825 */ /* 0x042fe200078e02fa */
[----:B------:R-:W-:Y:S02]  /*32a0*/  PRMT R39, RZ, 0x7610, R39 ;  /* 0x00007610ff277816 */ /* 0x000fe40000000027 */
[----:B------:R-:W2:Y:S01]  /*32b0*/  @!P3 LDG.E.U16 R41, desc[UR22][R178.64] ;  /* 0x00000016b229b981 */ /* 0x000ea2000c1e1500 */
[----:B0-----:R-:W-:-:S03]  /*32c0*/  IMAD.WIDE R92, R17, 0x2, R246 ;  /* 0x00000002115c7825 */ /* 0x001fc600078e02f6 */
[----:B------:R0:W2:Y:S01]  /*32d0*/  @!P6 LDG.E.U16 R45, desc[UR22][R94.64] ;  /* 0x000000165e2de981 */ /* 0x0000a2000c1e1500 */
[----:B------:R-:W-:-:S03]  /*32e0*/  IMAD.WIDE R180, R180, 0x2, R246 ;  /* 0x00000002b4b47825 */ /* 0x000fc600078e02f6 */
[----:B------:R1:W2:Y:S01]  /*32f0*/  @!P6 LDG.E.U16 R43, desc[UR22][R92.64] ;  /* 0x000000165c2be981 */ /* 0x0002a2000c1e1500 */
[----:B------:R-:W-:Y:S01]  /*3300*/  LOP3.LUT P6, RZ, R19, 0x1, RZ, 0xc0, !PT ;  /* 0x0000000113ff7812 */ /* 0x000fe200078cc0ff */
[----:B------:R-:W-:Y:S01]  /*3310*/  IMAD R184, R14, 0x15, RZ ;  /* 0x000000150eb87824 */ /* 0x000fe200078e02ff */
[----:B------:R-:W-:Y:S01]  /*3320*/  SHF.R.U32.HI R17, RZ, 0x2, R56 ;  /* 0x00000002ff117819 */ /* 0x000fe20000011638 */
[----:B------:R-:W2:Y:S01]  /*3330*/  @!P3 LDG.E.U16 R39, desc[UR22][R180.64] ;  /* 0x00000016b427b981 */ /* 0x000ea2000c1e1500 */
[----:B------:R-:W-:Y:S01]  /*3340*/  PRMT R19, RZ, 0x7610, R19 ;  /* 0x00007610ff137816 */ /* 0x000fe20000000013 */
[C---:B------:R-:W-:Y:S01]  /*3350*/  IMAD.WIDE R182, R184.reuse, 0x2, R250 ;  /* 0x00000002b8b67825 */ /* 0x040fe200078e02fa */
[----:B------:R-:W-:Y:S02]  /*3360*/  LOP3.LUT P3, RZ, R17, 0x1, RZ, 0xc0, !PT ;  /* 0x0000000111ff7812 */ /* 0x000fe4000786c0ff */
[----:B------:R-:W-:Y:S01]  /*3370*/  PRMT R17, RZ, 0x7610, R17 ;  /* 0x00007610ff117816 */ /* 0x000fe20000000011 */
[----:B------:R-:W-:-:S04]  /*3380*/  IMAD.WIDE R184, R184, 0x2, R246 ;  /* 0x00000002b8b87825 */ /* 0x000fc800078e02f6 */
[----:B------:R-:W-:Y:S01]  /*3390*/  VIADD R25, R4, 0xfffffff9 ;  /* 0xfffffff904197836 */ /* 0x000fe20000000000 */
[----:B------:R-:W2:Y:S01]  /*33a0*/  @P6 LDG.E.U16 R17, desc[UR22][R182.64] ;  /* 0x00000016b6116981 */ /* 0x000ea2000c1e1500 */
[----:B------:R-:W-:-:S03]  /*33b0*/  IMAD R188, R14, 0x1d, RZ ;  /* 0x0000001d0ebc7824 */ /* 0x000fc600078e02ff */
[----:B------:R-:W2:Y:S01]  /*33c0*/  @P6 LDG.E.U16 R19, desc[UR22][R184.64] ;  /* 0x00000016b8136981 */ /* 0x000ea2000c1e1500 */
[----:B------:R-:W-:Y:S01]  /*33d0*/  ISETP.GE.U32.AND P6, PT, R25, 0x7fffffda, PT ;  /* 0x7fffffda1900780c */ /* 0x000fe20003fc6070 */
[----:B------:R-:W-:Y:S01]  /*33e0*/  IMAD R33, R14, 0x6, RZ ;  /* 0x000000060e217824 */ /* 0x000fe200078e02ff */
[----:B------:R-:W-:Y:S01]  /*33f0*/  PRMT R21, RZ, 0x7610, R21 ;  /* 0x00007610ff157816 */ /* 0x000fe20000000015 */
[C---:B------:R-:W-:Y:S01]  /*3400*/  IMAD.WIDE R186, R188.reuse, 0x2, R250 ;  /* 0x00000002bcba7825 */ /* 0x040fe200078e02fa */
[----:B------:R-:W-:Y:S01]  /*3410*/  PRMT R23, RZ, 0x7610, R23 ;  /* 0x00007610ff177816 */ /* 0x000fe20000000017 */
[----:B------:R0:W-:Y:S01]  /*3420*/  STL.64 [R1+0x20], R94 ;  /* 0x0000205e01007387 */ /* 0x0001e20000100a00 */
[----:B------:R-:W-:Y:S01]  /*3430*/  PRMT R25, RZ, 0x7610, R25 ;  /* 0x00007610ff197816 */ /* 0x000fe20000000019 */
[----:B------:R-:W-:Y:S02]  /*3440*/  IMAD.WIDE R188, R188, 0x2, R246 ;  /* 0x00000002bcbc7825 */ /* 0x000fe400078e02f6 */
[----:B------:R-:W2:Y:S04]  /*3450*/  @P3 LDG.E.U16 R21, desc[UR22][R186.64] ;  /* 0x00000016ba153981 */ /* 0x000ea8000c1e1500 */
[----:B------:R-:W2:Y:S01]  /*3460*/  @P3 LDG.E.U16 R23, desc[UR22][R188.64] ;  /* 0x00000016bc173981 */ /* 0x000ea2000c1e1500 */
[----:B0-----:R-:W-:-:S05]  /*3470*/  IMAD.WIDE R94, R33, 0x2, R250 ;  /* 0x00000002215e7825 */ /* 0x001fca00078e02fa */
[----:B------:R-:W2:Y:S01]  /*3480*/  @!P6 LDG.E.U16 R25, desc[UR22][R94.64] ;  /* 0x000000165e19e981 */ /* 0x000ea2000c1e1500 */
[----:B------:R-:W-:-:S03]  /*3490*/  VIADD R27, R4, 0xfffffff1 ;  /* 0xfffffff1041b7836 */ /* 0x000fc60000000000 */
[----:B------:R1:W-:Y:S02]  /*34a0*/  STL.64 [R1+0x18], R92 ;  /* 0x0000185c01007387 */ /* 0x0003e40000100a00 */
[----:B------:R-:W-:Y:S02]  /*34b0*/  ISETP.GE.U32.AND P3, PT, R27, 0x7fffffd2, PT ;  /* 0x7fffffd21b00780c */ /* 0x000fe40003f66070 */
[----:B------:R-:W-:Y:S01]  /*34c0*/  PRMT R27, RZ, 0x7610, R27 ;  /* 0x00007610ff1b7816 */ /* 0x000fe2000000001b */
[----:B------:R-:W-:Y:S01]  /*34d0*/  IMAD R192, R14, 0xe, RZ ;  /* 0x0000000e0ec07824 */ /* 0x000fe200078e02ff */
[----:B------:R-:W-:Y:S01]  /*34e0*/  SHF.R.U32.HI R35, RZ, 0x9, R56 ;  /* 0x00000009ff237819 */ /* 0x000fe20000011638 */
[----:B-1----:R-:W-:Y:S01]  /*34f0*/  IMAD.WIDE R92, R33, 0x2, R246 ;  /* 0x00000002215c7825 */ /* 0x002fe200078e02f6 */
[----:B------:R-:W-:Y:S02]  /*3500*/  PRMT R29, RZ, 0x7610, R29 ;  /* 0x00007610ff1d7816 */ /* 0x000fe4000000001d */
[----:B------:R-:W-:Y:S01]  /*3510*/  PRMT R31, RZ, 0x7610, R31 ;  /* 0x00007610ff1f7816 */ /* 0x000fe2000000001f */
[----:B------:R-:W-:Y:S01]  /*3520*/  IMAD.WIDE R190, R192, 0x2, R250 ;  /* 0x00000002c0be7825 */ /* 0x000fe200078e02fa */
[----:B------:R0:W2:Y:S01]  /*3530*/  @!P6 LDG.E.U16 R27, desc[UR22][R92.64] ;  /* 0x000000165c1be981 */ /* 0x0000a2000c1e1500 */
[----:B------:R-:W-:-:S02]  /*3540*/  LOP3.LUT P6, RZ, R35, 0x1, RZ, 0xc0, !PT ;  /* 0x0000000123ff7812 */ /* 0x000fc400078cc0ff */
[----:B------:R-:W-:Y:S01]  /*3550*/  IMAD.WIDE R192, R192, 0x2, R246 ;  /* 0x00000002c0c07825 */ /* 0x000fe200078e02f6 */
[----:B------:R-:W-:Y:S01]  /*3560*/  SHF.R.U32.HI R33, RZ, 0x1, R56 ;  /* 0x00000001ff217819 */ /* 0x000fe20000011638 */
[----:B------:R-:W2:Y:S02]  /*3570*/  @!P3 LDG.E.U16 R29, desc[UR22][R190.64] ;  /* 0x00000016be1db981 */ /* 0x000ea4000c1e1500 */
[----:B------:R-:W-:Y:S02]  /*3580*/  IMAD R200, R14, 0x16, RZ ;  /* 0x000000160ec87824 */ /* 0x000fe400078e02ff */
[----:B------:R-:W-:Y:S01]  /*3590*/  @!P4 IMAD.MOV R70, RZ, RZ, -R70 ;  /* 0x000000ffff46c224 */ /* 0x000fe200078e0a46 */
[----:B------:R-:W2:Y:S01]  /*35a0*/  @!P3 LDG.E.U16 R31, desc[UR22][R192.64] ;  /* 0x00000016c01fb981 */ /* 0x000ea2000c1e1500 */
[----:B------:R-:W-:Y:S01]  /*35b0*/  IMAD.MOV.U32 R83, RZ, RZ, R67 ;  /* 0x000000ffff537224 */ /* 0x000fe200078e0043 */
[----:B------:R-:W-:Y:S01]  /*35c0*/  ISETP.GE.AND P4, PT, R89, RZ, PT ;  /* 0x000000ff5900720c */ /* 0x000fe20003f86270 */
[----:B------:R-:W-:Y:S01]  /*35d0*/  IMAD.WIDE R194, R200, 0x2, R250 ;  /* 0x00000002c8c27825 */ /* 0x000fe200078e02fa */
[----:B------:R-:W-:-:S02]  /*35e0*/  LOP3.LUT P3, RZ, R33, 0x1, RZ, 0xc0, !PT ;  /* 0x0000000121ff7812 */ /* 0x000fc4000786c0ff */
[----:B------:R-:W-:Y:S01]  /*35f0*/  PRMT R33, RZ, 0x7610, R33 ;  /* 0x00007610ff217816 */ /* 0x000fe20000000021 */
[----:B------:R-:W-:Y:S01]  /*3600*/  IMAD.WIDE R200, R200, 0x2, R246 ;  /* 0x00000002c8c87825 */ /* 0x000fe200078e02f6 */
[----:B------:R-:W-:-:S03]  /*3610*/  PRMT R35, RZ, 0x7610, R35 ;  /* 0x00007610ff237816 */ /* 0x000fc60000000023 */
[----:B------:R-:W-:Y:S01]  /*3620*/  @!P5 IMAD.MOV R83, RZ, RZ, -R83 ;  /* 0x000000ffff53d224 */ /* 0x000fe200078e0a53 */
[----:B------:R-:W-:Y:S01]  /*3630*/  ISETP.GE.AND P5, PT, R90, RZ, PT ;  /* 0x000000ff5a00720c */ /* 0x000fe20003fa6270 */
[----:B------:R-:W2:Y:S01]  /*3640*/  @P6 LDG.E.U16 R33, desc[UR22][R194.64] ;  /* 0x00000016c2216981 */ /* 0x000ea2000c1e1500 */
[----:B------:R-:W-:Y:S01]  /*3650*/  @!P0 IMAD.MOV R68, RZ, RZ, -R68 ;  /* 0x000000ffff448224 */ /* 0x000fe200078e0a44 */
[----:B------:R-:W-:Y:S02]  /*3660*/  ISETP.GE.AND P0, PT, R87, RZ, PT ;  /* 0x000000ff5700720c */ /* 0x000fe40003f06270 */
[----:B------:R-:W2:Y:S01]  /*3670*/  @P6 LDG.E.U16 R35, desc[UR22][R200.64] ;  /* 0x00000016c8236981 */ /* 0x000ea2000c1e1500 */
[----:B------:R-:W-:Y:S01]  /*3680*/  ISETP.GE.AND P6, PT, R85, RZ, PT ;  /* 0x000000ff5500720c */ /* 0x000fe20003fc6270 */
[----:B------:R-:W-:Y:S01]  /*3690*/  @!P4 IMAD.MOV R63, RZ, RZ, -R63 ;  /* 0x000000ffff3fc224 */ /* 0x000fe200078e0a3f */
[----:B------:R-:W-:Y:S01]  /*36a0*/  ISETP.GE.AND P4, PT, R86, RZ, PT ;  /* 0x000000ff5600720c */ /* 0x000fe20003f86270 */
[----:B------:R-:W-:-:S04]  /*36b0*/  IMAD.MOV.U32 R97, RZ, RZ, R10 ;  /* 0x000000ffff617224 */ /* 0x000fc800078e000a */
[----:B------:R-:W-:Y:S01]  /*36c0*/  @!P5 IMAD.MOV R58, RZ, RZ, -R58 ;  /* 0x000000ffff3ad224 */ /* 0x000fe200078e0a3a */
[----:B------:R-:W-:Y:S02]  /*36d0*/  ISETP.GE.AND P5, PT, R81, RZ, PT ;  /* 0x000000ff5100720c */ /* 0x000fe40003fa6270 */
[----:B------:R-:W-:Y:S01]  /*36e0*/  @!P0 IMAD.MOV R97, RZ, RZ, -R97 ;  /* 0x000000ffff618224 */ /* 0x000fe200078e0a61 */
[----:B------:R-:W-:Y:S02]  /*36f0*/  ISETP.GE.AND P0, PT, R80, RZ, PT ;  /* 0x000000ff5000720c */ /* 0x000fe40003f06270 */
[----:B------:R-:W-:Y:S01]  /*3700*/  @!P6 IMAD.MOV R59, RZ, RZ, -R59 ;  /* 0x000000ffff3be224 */ /* 0x000fe200078e0a3b */
[----:B------:R-:W-:Y:S01]  /*3710*/  ISETP.GE.AND P6, PT, R88, RZ, PT ;  /* 0x000000ff5800720c */ /* 0x000fe20003fc6270 */
[----:B------:R-:W-:Y:S01]  /*3720*/  @!P4 IMAD.MOV R52, RZ, RZ, -R52 ;  /* 0x000000ffff34c224 */ /* 0x000fe200078e0a34 */
[----:B------:R-:W-:-:S05]  /*3730*/  ISETP.GE.AND P4, PT, R82, RZ, PT ;  /* 0x000000ff5200720c */ /* 0x000fca0003f86270 */
[----:B------:R-:W-:Y:S01]  /*3740*/  @!P5 IMAD.MOV R60, RZ, RZ, -R60 ;  /* 0x000000ffff3cd224 */ /* 0x000fe200078e0a3c */
[----:B------:R-:W-:Y:S01]  /*3750*/  ISETP.GE.AND P5, PT, R9, RZ, PT ;  /* 0x000000ff0900720c */ /* 0x000fe20003fa6270 */
[----:B------:R-:W-:Y:S01]  /*3760*/  IMAD.SHL.U32 R9, R8, 0x2, RZ ;  /* 0x0000000208097824 */ /* 0x000fe200078e00ff */
[----:B------:R-:W-:Y:S01]  /*3770*/  SHF.R.S32.HI R67, RZ, 0x6, R8 ;  /* 0x00000006ff437819 */ /* 0x000fe20000011408 */
[----:B------:R-:W-:Y:S01]  /*3780*/  @!P0 IMAD.MOV R54, RZ, RZ, -R54 ;  /* 0x000000ffff368224 */ /* 0x000fe200078e0a36 */
[----:B------:R-:W-:Y:S01]  /*3790*/  ISETP.GE.AND P0, PT, R84, RZ, PT ;  /* 0x000000ff5400720c */ /* 0x000fe20003f06270 */
[----:B------:R-:W-:Y:S01]  /*37a0*/  @!P6 IMAD.MOV R61, RZ, RZ, -R61 ;  /* 0x000000ffff3de224 */ /* 0x000fe200078e0a3d */
[----:B------:R-:W-:Y:S01]  /*37b0*/  ISETP.GE.AND P6, PT, R64, RZ, PT ;  /* 0x000000ff4000720c */ /* 0x000fe20003fc6270 */
[----:B------:R-:W-:Y:S01]  /*37c0*/  IMAD.MOV.U32 R80, RZ, RZ, R62 ;  /* 0x000000ffff507224 */ /* 0x000fe200078e003e */
[----:B------:R-:W-:Y:S02]  /*37d0*/  LOP3.LUT R10, R8, 0x40, RZ, 0xc0, !PT ;  /* 0x00000040080a7812 */ /* 0x000fe400078ec0ff */
[----:B------:R-:W-:Y:S01]  /*37e0*/  LOP3.LUT R9, R9, 0x7e, RZ, 0xc0, !PT ;  /* 0x0000007e09097812 */ /* 0x000fe200078ec0ff */
[----:B------:R-:W-:Y:S01]  /*37f0*/  IMAD.MOV.U32 R82, RZ, RZ, R65 ;  /* 0x000000ffff527224 */ /* 0x000fe200078e0041 */
[----:B------:R-:W-:Y:S01]  /*3800*/  SGXT R62, R67, 0x1 ;  /* 0x00000001433e781a */ /* 0x000fe20000000200 */
[----:B------:R-:W-:Y:S01]  /*3810*/  @!P4 IMAD.MOV R80, RZ, RZ, -R80 ;  /* 0x000000ffff50c224 */ /* 0x000fe200078e0a50 */
[----:B------:R-:W-:-:S02]  /*3820*/  ISETP.NE.AND P4, PT, R7, RZ, PT ;  /* 0x000000ff0700720c */ /* 0x000fc40003f85270 */
[----:B------:R-:W-:Y:S01]  /*3830*/  LOP3.LUT R65, RZ, R7, RZ, 0x33, !PT ;  /* 0x00000007ff417212 */ /* 0x000fe200078e33ff */
[----:B------:R-:W-:Y:S01]  /*3840*/  IMAD R10, R10, 0x40, R9 ;  /* 0x000000400a0a7824 */ /* 0x000fe200078e0209 */
[----:B------:R-:W-:Y:S01]  /*3850*/  LOP3.LUT R9, R9, 0x90, R62, 0x78, !PT ;  /* 0x0000009009097812 */ /* 0x000fe200078e783e */
[----:B------:R-:W-:Y:S01]  /*3860*/  IMAD.MOV.U32 R64, RZ, RZ, R48 ;  /* 0x000000ffff407224 */ /* 0x000fe200078e0030 */
[----:B------:R-:W-:Y:S01]  /*3870*/  LOP3.LUT R8, R8, 0x1f, RZ, 0xc0, !PT ;  /* 0x0000001f08087812 */ /* 0x000fe200078ec0ff */
[----:B------:R-:W-:Y:S01]  /*3880*/  IMAD.MOV.U32 R62, RZ, RZ, R57 ;  /* 0x000000ffff3e7224 */ /* 0x000fe200078e0039 */
[C---:B------:R-:W-:Y:S01]  /*3890*/  SEL R84, R65.reuse, R13, !P4 ;  /* 0x0000000d41547207 */ /* 0x040fe20006000000 */
[----:B------:R-:W-:Y:S01]  /*38a0*/  VIADD R13, R4, 0xfffffff8 ;  /* 0xfffffff8040d7836 */ /* 0x000fe20000000000 */
[----:B------:R-:W-:Y:S01]  /*38b0*/  SEL R71, R65, R71, !P4 ;  /* 0x0000004741477207 */ /* 0x000fe20006000000 */
[----:B------:R-:W-:Y:S02]  /*38c0*/  IMAD R204, R14, 0x1e, RZ ;  /* 0x0000001e0ecc7824 */ /* 0x000fe400078e02ff */
[----:B------:R-:W-:-:S02]  /*38d0*/  @!P5 IMAD.MOV R82, RZ, RZ, -R82 ;  /* 0x000000ffff52d224 */ /* 0x000fc400078e0a52 */
[----:B------:R-:W-:Y:S02]  /*38e0*/  VIADD R7, R4, 0x1f ;  /* 0x0000001f04077836 */ /* 0x000fe40000000000 */
[----:B------:R-:W-:Y:S02]  /*38f0*/  @!P0 IMAD.MOV R64, RZ, RZ, -R64 ;  /* 0x000000ffff408224 */ /* 0x000fe400078e0a40 */
[----:B------:R-:W-:Y:S01]  /*3900*/  @!P6 IMAD.MOV R62, RZ, RZ, -R62 ;  /* 0x000000ffff3ee224 */ /* 0x000fe200078e0a3e */
[----:B------:R-:W-:Y:S01]  /*3910*/  ISETP.GE.U32.AND P5, PT, R13, 0x7fffffd9, PT ;  /* 0x7fffffd90d00780c */ /* 0x000fe20003fa6070 */
[----:B------:R-:W-:Y:S01]  /*3920*/  IMAD R81, R8, R15, RZ ;  /* 0x0000000f08517224 */ /* 0x000fe200078e02ff */
[----:B------:R-:W-:Y:S01]  /*3930*/  STL.64 [R1+0x10], R94 ;  /* 0x0000105e01007387 */ /* 0x000fe20000100a00 */
[----:B------:R-:W-:Y:S01]  /*3940*/  PRMT R37, RZ, 0x7610, R37 ;  /* 0x00007610ff257816 */ /* 0x000fe20000000025 */
[C---:B------:R-:W-:Y:S01]  /*3950*/  IMAD.WIDE R202, R204.reuse, 0x2, R250 ;  /* 0x00000002ccca7825 */ /* 0x040fe200078e02fa */
[C---:B------:R-:W-:Y:S01]  /*3960*/  SEL R57, R65.reuse, R75, !P4 ;  /* 0x0000004b41397207 */ /* 0x040fe20006000000 */
[----:B------:R0:W-:Y:S01]  /*3970*/  STL.64 [R1+0x8], R92 ;  /* 0x0000085c01007387 */ /* 0x0001e20000100a00 */
[----:B------:R-:W-:Y:S01]  /*3980*/  PRMT R13, RZ, 0x7610, R13 ;  /* 0x00007610ff0d7816 */ /* 0x000fe2000000000d */
[----:B------:R-:W-:Y:S01]  /*3990*/  IMAD.WIDE R204, R204, 0x2, R246 ;  /* 0x00000002cccc7825 */ /* 0x000fe200078e02f6 */
[C---:B------:R-:W-:Y:S01]  /*39a0*/  SEL R85, R65.reuse, R42, !P4 ;  /* 0x0000002a41557207 */ /* 0x040fe20006000000 */
[----:B------:R-:W2:Y:S01]  /*39b0*/  @P3 LDG.E.U16 R37, desc[UR22][R202.64] ;  /* 0x00000016ca253981 */ /* 0x000ea2000c1e1500 */
[----:B------:R-:W-:-:S02]  /*39c0*/  SEL R86, R65, R44, !P4 ;  /* 0x0000002c41567207 */ /* 0x000fc40006000000 */
[C---:B------:R-:W-:Y:S01]  /*39d0*/  SEL R88, R65.reuse, R46, !P4 ;  /* 0x0000002e41587207 */ /* 0x040fe20006000000 */
[----:B------:R-:W2:Y:S01]  /*39e0*/  @P3 LDG.E.U16 R13, desc[UR22][R204.64] ;  /* 0x00000016cc0d3981 */ /* 0x000ea2000c1e1500 */
[C---:B------:R-:W-:Y:S02]  /*39f0*/  SEL R89, R65.reuse, R50, !P4 ;  /* 0x0000003241597207 */ /* 0x040fe40006000000 */
[C---:B------:R-:W-:Y:S02]  /*3a00*/  SEL R67, R65.reuse, R6, !P4 ;  /* 0x0000000641437207 */ /* 0x040fe40006000000 */
[C---:B------:R-:W-:Y:S02]  /*3a10*/  SEL R75, R65.reuse, R79, !P4 ;  /* 0x0000004f414b7207 */ /* 0x040fe40006000000 */
[----:B------:R-:W-:Y:S01]  /*3a20*/  SEL R101, R65, R59, !P4 ;  /* 0x0000003b41657207 */ /* 0x000fe20006000000 */
[----:B------:R-:W-:Y:S01]  /*3a30*/  IMAD R59, R71, UR7, RZ ;  /* 0x00000007473b7c24 */ /* 0x000fe2000f8e02ff */
[----:B------:R-:W-:-:S02]  /*3a40*/  SEL R66, R65, R66, !P4 ;  /* 0x0000004241427207 */ /* 0x000fc40006000000 */
[C---:B------:R-:W-:Y:S02]  /*3a50*/  SEL R90, R65.reuse, R69, !P4 ;  /* 0x00000045415a7207 */ /* 0x040fe40006000000 */
[C---:B------:R-:W-:Y:S02]  /*3a60*/  SEL R72, R65.reuse, R72, !P4 ;  /* 0x0000004841487207 */ /* 0x040fe40006000000 */
[C---:B0-----:R-:W-:Y:S02]  /*3a70*/  SEL R92, R65.reuse, R73, !P4 ;  /* 0x00000049415c7207 */ /* 0x041fe40006000000 */
[C---:B------:R-:W-:Y:S02]  /*3a80*/  SEL R74, R65.reuse, R74, !P4 ;  /* 0x0000004a414a7207 */ /* 0x040fe40006000000 */
[C---:B------:R-:W-:Y:S02]  /*3a90*/  SEL R76, R65.reuse, R76, !P4 ;  /* 0x0000004c414c7207 */ /* 0x040fe40006000000 */
[----:B------:R-:W-:-:S02]  /*3aa0*/  SEL R77, R65, R77, !P4 ;  /* 0x0000004d414d7207 */ /* 0x000fc40006000000 */
[C---:B------:R-:W-:Y:S02]  /*3ab0*/  SEL R78, R65.reuse, R78, !P4 ;  /* 0x0000004e414e7207 */ /* 0x040fe40006000000 */
[C---:B------:R-:W-:Y:S02]  /*3ac0*/  SEL R79, R65.reuse, R70, !P4 ;  /* 0x00000046414f7207 */ /* 0x040fe40006000000 */
[C---:B------:R-:W-:Y:S02]  /*3ad0*/  SEL R83, R65.reuse, R83, !P4 ;  /* 0x0000005341537207 */ /* 0x040fe40006000000 */
[C---:B------:R-:W-:Y:S02]  /*3ae0*/  SEL R87, R65.reuse, R68, !P4 ;  /* 0x0000004441577207 */ /* 0x040fe40006000000 */
[C---:B------:R-:W-:Y:S02]  /*3af0*/  SEL R91, R65.reuse, R63, !P4 ;  /* 0x0000003f415b7207 */ /* 0x040fe40006000000 */
[C---:B------:R-:W-:Y:S01]  /*3b00*/  SEL R95, R65.reuse, R58, !P4 ;  /* 0x0000003a415f7207 */ /* 0x040fe20006000000 */
[----:B------:R-:W-:Y:S01]  /*3b10*/  VIADD R58, R4, 0xfffffff0 ;  /* 0xfffffff0043a7836 */ /* 0x000fe20000000000 */
[----:B------:R-:W-:-:S02]  /*3b20*/  SEL R97, R65, R97, !P4 ;  /* 0x0000006141617207 */ /* 0x000fc40006000000 */
[C---:B------:R-:W-:Y:S02]  /*3b30*/  SEL R52, R65.reuse, R52, !P4 ;  /* 0x0000003441347207 */ /* 0x040fe40006000000 */
[C---:B------:R-:W-:Y:S02]  /*3b40*/  SEL R50, R65.reuse, R60, !P4 ;  /* 0x0000003c41327207 */ /* 0x040fe40006000000 */
[C---:B------:R-:W-:Y:S02]  /*3b50*/  SEL R48, R65.reuse, R54, !P4 ;  /* 0x0000003641307207 */ /* 0x040fe40006000000 */
[C---:B------:R-:W-:Y:S02]  /*3b60*/  SEL R46, R65.reuse, R61, !P4 ;  /* 0x0000003d412e7207 */ /* 0x040fe40006000000 */
[C---:B------:R-:W-:Y:S02]  /*3b70*/  SEL R44, R65.reuse, R80, !P4 ;  /* 0x00000050412c7207 */ /* 0x040fe40006000000 */
[----:B------:R-:W-:-:S02]  /*3b80*/  SEL R42, R65, R82, !P4 ;  /* 0x00000052412a7207 */ /* 0x000fc40006000000 */
[C---:B------:R-:W-:Y:S02]  /*3b90*/  SEL R99, R65.reuse, R62, !P4 ;  /* 0x0000003e41637207 */ /* 0x040fe40006000000 */
[----:B------:R-:W-:Y:S02]  /*3ba0*/  SEL R6, R65, R64, !P4 ;  /* 0x0000004041067207 */ /* 0x000fe40006000000 */
[----:B------:R-:W-:Y:S01]  /*3bb0*/  ISETP.GT.AND P0, PT, R7, 0x1f, PT ;  /* 0x0000001f0700780c */ /* 0x000fe20003f04270 */
[----:B------:R-:W-:Y:S01]  /*3bc0*/  IMAD R61, R84, UR7, RZ ;  /* 0x00000007543d7c24 */ /* 0x000fe2000f8e02ff */
[----:B------:R-:W-:Y:S01]  /*3bd0*/  LEA R54, P4, R81, UR14, 0x1 ;  /* 0x0000000e51367c11 */ /* 0x000fe2000f8808ff */
[----:B------:R-:W-:Y:S01]  /*3be0*/  IMAD R63, R85, UR7, RZ ;  /* 0x00000007553f7c24 */ /* 0x000fe2000f8e02ff */
[----:B------:R-:W-:Y:S02]  /*3bf0*/  ISETP.LT.AND P0, PT, R8, R4, P0 ;  /* 0x000000040800720c */ /* 0x000fe40000701270 */
[----:B------:R-:W-:-:S02]  /*3c00*/  SHF.R.U32.HI R96, RZ, 0x8, R56 ;  /* 0x00000008ff607819 */ /* 0x000fc40000011638 */
[----:B------:R-:W-:Y:S02]  /*3c10*/  LEA.HI.X.SX32 R4, R81, UR15, 0x1, P4 ;  /* 0x0000000f51047c11 */ /* 0x000fe4000a0f0eff */
[-C--:B------:R-:W-:Y:S01]  /*3c20*/  LEA R56, P3, R59, R54.reuse, 0x1 ;  /* 0x000000363b387211 */ /* 0x080fe200078608ff */
[----:B------:R-:W-:Y:S01]  /*3c30*/  IMAD R65, R86, UR7, RZ ;  /* 0x0000000756417c24 */ /* 0x000fe2000f8e02ff */
[----:B------:R-:W-:Y:S01]  /*3c40*/  ISETP.GE.U32.AND P6, PT, R58, 0x7fffffd1, PT ;  /* 0x7fffffd13a00780c */ /* 0x000fe20003fc6070 */
[----:B------:R-:W-:Y:S01]  /*3c50*/  IMAD R93, R57, UR7, RZ ;  /* 0x00000007395d7c24 */ /* 0x000fe2000f8e02ff */
[----:B------:R-:W-:Y:S01]  /*3c60*/  LEA R58, P4, R61, R54, 0x1 ;  /* 0x000000363d3a7211 */ /* 0x000fe200078808ff */
[----:B------:R-:W-:Y:S01]  /*3c70*/  IMAD R69, R88, UR7, RZ ;  /* 0x0000000758457c24 */ /* 0x000fe2000f8e02ff */
[----:B------:R-:W-:Y:S02]  /*3c80*/  LEA.HI.X.SX32 R57, R59, R4, 0x1, P3 ;  /* 0x000000043b397211 */ /* 0x000fe400018f0eff */
[----:B------:R-:W-:Y:S01]  /*3c90*/  LEA R60, P3, R63, R54, 0x1 ;  /* 0x000000363f3c7211 */ /* 0x000fe200078608ff */
[----:B------:R-:W-:Y:S01]  /*3ca0*/  IMAD R71, R89, UR7, RZ ;  /* 0x0000000759477c24 */ /* 0x000fe2000f8e02ff */
[----:B------:R-:W-:-:S02]  /*3cb0*/  LEA.HI.X.SX32 R59, R61, R4, 0x1, P4 ;  /* 0x000000043d3b7211 */ /* 0x000fc400020f0eff */
[----:B------:R-:W-:Y:S01]  /*3cc0*/  LEA R62, P4, R65, R54, 0x1 ;  /* 0x00000036413e7211 */ /* 0x000fe200078808ff */
[----:B------:R-:W-:Y:S01]  /*3cd0*/  IMAD R73, R66, UR7, RZ ;  /* 0x0000000742497c24 */ /* 0x000fe2000f8e02ff */
[----:B------:R-:W-:Y:S02]  /*3ce0*/  LEA.HI.X.SX32 R61, R63, R4, 0x1, P3 ;  /* 0x000000043f3d7211 */ /* 0x000fe400018f0eff */
[----:B------:R-:W-:Y:S01]  /*3cf0*/  LEA R64, P3, R69, R54, 0x1 ;  /* 0x0000003645407211 */ /* 0x000fe200078608ff */
[----:B------:R-:W-:Y:S01]  /*3d00*/  IMAD R81, R90, UR7, RZ ;  /* 0x000000075a517c24 */ /* 0x000fe2000f8e02ff */
[----:B------:R-:W-:Y:S02]  /*3d10*/  LEA.HI.X.SX32 R63, R65, R4, 0x1, P4 ;  /* 0x00000004413f7211 */ /* 0x000fe400020f0eff */
[----:B------:R-:W-:Y:S01]  /*3d20*/  LEA R66, P4, R71, R54, 0x1 ;  /* 0x0000003647427211 */ /* 0x000fe200078808ff */
[----:B------:R-:W-:Y:S01]  /*3d30*/  IMAD R85, R72, UR7, RZ ;  /* 0x0000000748557c24 */ /* 0x000fe2000f8e02ff */
[----:B------:R-:W-:Y:S01]  /*3d40*/  LEA.HI.X.SX32 R65, R69, R4, 0x1, P3 ;  /* 0x0000000445417211 */ /* 0x000fe200018f0eff */
[----:B------:R-:W-:Y:S01]  /*3d50*/  IMAD R109, R67, UR7, RZ ;  /* 0x00000007436d7c24 */ /* 0x000fe2000f8e02ff */
[----:B------:R-:W-:Y:S01]  /*3d60*/  LEA R68, P3, R73, R54, 0x1 ;  /* 0x0000003649447211 */ /* 0x000fe200078608ff */
[----:B------:R-:W-:Y:S01]  /*3d70*/  IMAD R89, R92, UR7, RZ ;  /* 0x000000075c597c24 */ /* 0x000fe2000f8e02ff */
[----:B------:R-:W-:-:S02]  /*3d80*/  LEA.HI.X.SX32 R67, R71, R4, 0x1, P4 ;  /* 0x0000000447437211 */ /* 0x000fc400020f0eff */
[----:B------:R-:W-:Y:S02]  /*3d90*/  LEA R70, P4, R81, R54, 0x1 ;  /* 0x0000003651467211 */ /* 0x000fe400078808ff */
[----:B------:R-:W-:Y:S01]  /*3da0*/  LEA.HI.X.SX32 R69, R73, R4, 0x1, P3 ;  /* 0x0000000449457211 */ /* 0x000fe200018f0eff */
[----:B------:R-:W-:Y:S01]  /*3db0*/  IMAD R103, R74, UR7, RZ ;  /* 0x000000074a677c24 */ /* 0x000fe2000f8e02ff */
[----:B------:R-:W-:Y:S02]  /*3dc0*/  LEA R72, P3, R85, R54, 0x1 ;  /* 0x0000003655487211 */ /* 0x000fe400078608ff */
[----:B------:R-:W-:Y:S02]  /*3dd0*/  LEA.HI.X.SX32 R71, R81, R4, 0x1, P4 ;  /* 0x0000000451477211 */ /* 0x000fe400020f0eff */
[----:B------:R-:W-:Y:S01]  /*3de0*/  LEA R74, P4, R89, R54, 0x1 ;  /* 0x00000036594a7211 */ /* 0x000fe200078808ff */
[----:B------:R-:W-:Y:S01]  /*3df0*/  IMAD R105, R76, UR7, RZ ;  /* 0x000000074c697c24 */ /* 0x000fe2000f8e02ff */
[----:B------:R-:W-:Y:S01]  /*3e00*/  LEA.HI.X.SX32 R73, R85, R4, 0x1, P3 ;  /* 0x0000000455497211 */ /* 0x000fe200018f0eff */
[----:B------:R-:W-:Y:S01]  /*3e10*/  IMAD R113, R75, UR7, RZ ;  /* 0x000000074b717c24 */ /* 0x000fe2000f8e02ff */
[----:B------:R-:W-:Y:S01]  /*3e20*/  LEA R76, P3, R93, R54, 0x1 ;  /* 0x000000365d4c7211 */ /* 0x000fe200078608ff */
[----:B------:R-:W-:Y:S01]  /*3e30*/  IMAD R111, R78, UR7, RZ ;  /* 0x000000074e6f7c24 */ /* 0x000fe2000f8e02ff */
[----:B------:R-:W-:Y:S01]  /*3e40*/  LEA.HI.X.SX32 R75, R89, R4, 0x1, P4 ;  /* 0x00000004594b7211 */ /* 0x000fe200020f0eff */
[----:B------:R-:W-:Y:S01]  /*3e50*/  IMAD R107, R77, UR7, RZ ;  /* 0x000000074d6b7c24 */ /* 0x000fe2000f8e02ff */
[----:B------:R-:W-:-:S02]  /*3e60*/  LEA R78, P4, R103, R54, 0x1 ;  /* 0x00000036674e7211 */ /* 0x000fc400078808ff */
[----:B------:R-:W-:Y:S01]  /*3e70*/  LEA.HI.X.SX32 R77, R93, R4, 0x1, P3 ;  /* 0x000000045d4d7211 */ /* 0x000fe200018f0eff */
[----:B------:R-:W-:Y:S01]  /*3e80*/  IMAD R93, R79, UR7, RZ ;  /* 0x000000074f5d7c24 */ /* 0x000fe2000f8e02ff */
[----:B------:R-:W-:Y:S02]  /*3e90*/  LEA R80, P3, R105, R54, 0x1 ;  /* 0x0000003669507211 */ /* 0x000fe400078608ff */
[----:B------:R-:W-:Y:S02]  /*3ea0*/  LEA.HI.X.SX32 R79, R103, R4, 0x1, P4 ;  /* 0x00000004674f7211 */ /* 0x000fe400020f0eff */
[----:B------:R-:W-:Y:S01]  /*3eb0*/  LEA R82, P4, R107, R54, 0x1 ;  /* 0x000000366b527211 */ /* 0x000fe200078808ff */
[----:B------:R-:W-:Y:S01]  /*3ec0*/  IMAD R103, R83, UR7, RZ ;  /* 0x0000000753677c24 */ /* 0x000fe2000f8e02ff */
[----:B------:R-:W-:Y:S02]  /*3ed0*/  LEA.HI.X.SX32 R81, R105, R4, 0x1, P3 ;  /* 0x0000000469517211 */ /* 0x000fe400018f0eff */
[----:B------:R-:W-:-:S02]  /*3ee0*/  LEA R84, P3, R109, R54, 0x1 ;  /* 0x000000366d547211 */ /* 0x000fc400078608ff */
[----:B------:R-:W-:Y:S02]  /*3ef0*/  LEA.HI.X.SX32 R83, R107, R4, 0x1, P4 ;  /* 0x000000046b537211 */ /* 0x000fe400020f0eff */
[----:B------:R-:W-:Y:S01]  /*3f00*/  LEA R86, P4, R111, R54, 0x1 ;  /* 0x000000366f567211 */ /* 0x000fe200078808ff */
[----:B------:R-:W-:Y:S01]  /*3f10*/  IMAD R105, R87, UR7, RZ ;  /* 0x0000000757697c24 */ /* 0x000fe2000f8e02ff */
[----:B------:R-:W-:Y:S02]  /*3f20*/  LEA.HI.X.SX32 R85, R109, R4, 0x1, P3 ;  /* 0x000000046d557211 */ /* 0x000fe400018f0eff */
[----:B------:R-:W-:Y:S02]  /*3f30*/  LEA R88, P3, R113, R54, 0x1 ;  /* 0x0000003671587211 */ /* 0x000fe400078608ff */
[----:B------:R-:W-:Y:S02]  /*3f40*/  LEA.HI.X.SX32 R87, R111, R4, 0x1, P4 ;  /* 0x000000046f577211 */ /* 0x000fe400020f0eff */
[----:B------:R-:W-:Y:S01]  /*3f50*/  LEA R90, P4, R93, R54, 0x1 ;  /* 0x000000365d5a7211 */ /* 0x000fe200078808ff */
[----:B------:R-:W-:Y:S01]  /*3f60*/  IMAD R107, R91, UR7, RZ ;  /* 0x000000075b6b7c24 */ /* 0x000fe2000f8e02ff */
[----:B------:R-:W-:-:S02]  /*3f70*/  LEA.HI.X.SX32 R89, R113, R4, 0x1, P3 ;  /* 0x0000000471597211 */ /* 0x000fc400018f0eff */
[----:B------:R-:W-:Y:S02]  /*3f80*/  LEA R92, P3, R103, R54, 0x1 ;  /* 0x00000036675c7211 */ /* 0x000fe400078608ff */
[----:B------:R-:W-:Y:S02]  /*3f90*/  LEA.HI.X.SX32 R91, R93, R4, 0x1, P4 ;  /* 0x000000045d5b7211 */ /* 0x000fe400020f0eff */
[----:B------:R-:W-:Y:S02]  /*3fa0*/  LEA R94, P4, R105, R54, 0x1 ;  /* 0x00000036695e7211 */ /* 0x000fe400078808ff */
[-C--:B------:R-:W-:Y:S01]  /*3fb0*/  LEA.HI.X.SX32 R93, R103, R4.reuse, 0x1, P3 ;  /* 0x00000004675d7211 */ /* 0x080fe200018f0eff */
[----:B------:R-:W-:Y:S01]  /*3fc0*/  IMAD R103, R95, UR7, RZ ;  /* 0x000000075f677c24 */ /* 0x000fe2000f8e02ff */
[----:B------:R-:W-:Y:S02]  /*3fd0*/  LOP3.LUT P3, RZ, R96, 0x1, RZ, 0xc0, !PT ;  /* 0x0000000160ff7812 */ /* 0x000fe4000786c0ff */
[----:B------:R-:W-:-:S02]  /*3fe0*/  LEA.HI.X.SX32 R95, R105, R4, 0x1, P4 ;  /* 0x00000004695f7211 */ /* 0x000fc400020f0eff */
[----:B------:R-:W-:Y:S01]  /*3ff0*/  LEA R96, P4, R107, R54, 0x1 ;  /* 0x000000366b607211 */ /* 0x000fe200078808ff */
[----:B------:R-:W-:-:S03]  /*4000*/  IMAD R105, R97, UR7, RZ ;  /* 0x0000000761697c24 */ /* 0x000fc6000f8e02ff */
[----:B------:R-:W-:Y:S02]  /*4010*/  LEA.HI.X.SX32 R97, R107, R4, 0x1, P4 ;  /* 0x000000046b617211 */ /* 0x000fe400020f0eff */
[----:B------:R-:W-:Y:S01]  /*4020*/  LEA R98, P4, R103, R54, 0x1 ;  /* 0x0000003667627211 */ /* 0x000fe200078808ff */
[----:B------:R-:W-:-:S03]  /*4030*/  IMAD R107, R99, UR7, RZ ;  /* 0x00000007636b7c24 */ /* 0x000fc6000f8e02ff */
[----:B------:R-:W-:Y:S02]  /*4040*/  LEA.HI.X.SX32 R99, R103, R4, 0x1, P4 ;  /* 0x0000000467637211 */ /* 0x000fe400020f0eff */
[----:B------:R-:W-:Y:S01]  /*4050*/  LEA R100, P4, R105, R54, 0x1 ;  /* 0x0000003669647211 */ /* 0x000fe200078808ff */
[----:B------:R-:W-:Y:S01]  /*4060*/  IMAD R109, R101, UR7, RZ ;  /* 0x00000007656d7c24 */ /* 0x000fe2000f8e02ff */
[----:B------:R-:W-:-:S04]  /*4070*/  @!UP1 UIADD3 UR4, UPT, UPT, -UR5, 0x100000, URZ ;  /* 0x0010000005049890 */ /* 0x000fc8000fffe1ff */
[----:B------:R-:W-:Y:S02]  /*4080*/  @!UP1 USHF.L.U32 UR5, UR4, 0xb, URZ ;  /* 0x0000000b04059899 */ /* 0x000fe400080006ff */
[----:B------:R-:W-:Y:S01]  /*4090*/  @!UP1 USHF.L.U32 UR4, UR4, 0x1, URZ ;  /* 0x0000000104049899 */ /* 0x000fe200080006ff */
[----:B------:R-:W-:Y:S02]  /*40a0*/  LEA.HI.X.SX32 R101, R105, R4, 0x1, P4 ;  /* 0x0000000469657211 */ /* 0x000fe400020f0eff */
[----:B------:R-:W-:Y:S01]  /*40b0*/  LEA R102, P4, R107, R54, 0x1 ;  /* 0x000000366b667211 */ /* 0x000fe200078808ff */
[----:B------:R-:W-:-:S03]  /*40c0*/  IMAD R111, R52, UR7, RZ ;  /* 0x00000007346f7c24 */ /* 0x000fc6000f8e02ff */
[----:B------:R-:W-:Y:S02]  /*40d0*/  LEA.HI.X.SX32 R103, R107, R4, 0x1, P4 ;  /* 0x000000046b677211 */ /* 0x000fe400020f0eff */
[C---:B------:R-:W-:Y:S01]  /*40e0*/  LEA R104, P4, R109.reuse, R54, 0x1 ;  /* 0x000000366d687211 */ /* 0x040fe200078808ff */
[----:B------:R-:W-:Y:S01]  /*40f0*/  VOTEU.ALL UP1, P1 ;  /* 0x0000000000ff7886 */ /* 0x000fe20000820000 */
[----:B------:R-:W-:Y:S02]  /*4100*/  IMAD R113, R50, UR7, RZ ;  /* 0x0000000732717c24 */ /* 0x000fe4000f8e02ff */
[----:B------:R-:W-:Y:S02]  /*4110*/  LEA.HI.X.SX32 R105, R109, R4, 0x1, P4 ;  /* 0x000000046d697211 */ /* 0x000fe400020f0eff */
[C---:B------:R-:W-:Y:S01]  /*4120*/  LEA R106, P4, R111.reuse, R54, 0x1 ;  /* 0x000000366f6a7211 */ /* 0x040fe200078808ff */
[----:B------:R0:W1:Y:S01]  /*4130*/  @!UP1 SYNCS.EXCH.64 URZ, [UR9+0xc008], UR4 ;  /* 0x00c0080409ff95b2 */ /* 0x0000620008000100 */
[----:B---3--:R3:W-:Y:S02]  /*4140*/  STS.U16 [R10+UR9], R55 ;  /* 0x000000370a007988 */ /* 0x0087e40008000409 */
[----:B------:R-:W-:-:S02]  /*4150*/  LEA.HI.X.SX32 R107, R111, R4, 0x1, P4 ;  /* 0x000000046f6b7211 */ /* 0x000fc400020f0eff */
[C---:B------:R-:W-:Y:S01]  /*4160*/  LEA R108, P4, R113.reuse, R54, 0x1 ;  /* 0x00000036716c7211 */ /* 0x040fe200078808ff */
[----:B------:R-:W-:Y:S02]  /*4170*/  IMAD R115, R46, UR7, RZ ;  /* 0x000000072e737c24 */ /* 0x000fe4000f8e02ff */
[----:B---3--:R-:W-:Y:S01]  /*4180*/  IMAD R55, R48, UR7, RZ ;  /* 0x0000000730377c24 */ /* 0x008fe2000f8e02ff */
[----:B------:R-:W-:-:S04]  /*4190*/  LEA.HI.X.SX32 R109, R113, R4, 0x1, P4 ;  /* 0x00000004716d7211 */ /* 0x000fc800020f0eff */
[----:B------:R-:W-:Y:S01]  /*41a0*/  LEA R110, P4, R55, R54, 0x1 ;  /* 0x00000036376e7211 */ /* 0x000fe200078808ff */
[----:B------:R-:W-:-:S03]  /*41b0*/  IMAD R117, R44, UR7, RZ ;  /* 0x000000072c757c24 */ /* 0x000fc6000f8e02ff */
[----:B------:R-:W-:Y:S02]  /*41c0*/  LEA.HI.X.SX32 R111, R55, R4, 0x1, P4 ;  /* 0x00000004376f7211 */ /* 0x000fe400020f0eff */
[----:B------:R-:W-:Y:S01]  /*41d0*/  LEA R112, P4, R115, R54, 0x1 ;  /* 0x0000003673707211 */ /* 0x000fe200078808ff */
[----:B------:R-:W-:-:S03]  /*41e0*/  IMAD R55, R42, UR7, RZ ;  /* 0x000000072a377c24 */ /* 0x000fc6000f8e02ff */
[----:B------:R-:W-:Y:S02]  /*41f0*/  LEA.HI.X.SX32 R113, R115, R4, 0x1, P4 ;  /* 0x0000000473717211 */ /* 0x000fe400020f0eff */
[----:B------:R-:W-:Y:S01]  /*4200*/  LEA R114, P4, R117, R54, 0x1 ;  /* 0x0000003675727211 */ /* 0x000fe200078808ff */
[----:B------:R-:W-:-:S03]  /*4210*/  IMAD R239, R6, UR7, RZ ;  /* 0x0000000706ef7c24 */ /* 0x000fc6000f8e02ff */
[----:B------:R-:W-:Y:S02]  /*4220*/  LEA.HI.X.SX32 R115, R117, R4, 0x1, P4 ;  /* 0x0000000475737211 */ /* 0x000fe400020f0eff */
[C---:B------:R-:W-:Y:S02]  /*4230*/  LEA R116, P4, R55.reuse, R54, 0x1 ;  /* 0x0000003637747211 */ /* 0x040fe400078808ff */
[C---:B------:R-:W-:Y:S02]  /*4240*/  LOP3.LUT R6, R10.reuse, 0x10, RZ, 0x3c, !PT ;  /* 0x000000100a067812 */ /* 0x040fe400078e3cff */
[----:B------:R-:W-:Y:S02]  /*4250*/  LEA.HI.X.SX32 R117, R55, R4, 0x1, P4 ;  /* 0x0000000437757211 */ /* 0x000fe400020f0eff */
[C---:B------:R-:W-:Y:S01]  /*4260*/  LEA R54, P4, R239.reuse, R54, 0x1 ;  /* 0x00000036ef367211 */ /* 0x040fe200078808ff */
[----:B----4-:R3:W-:Y:S03]  /*4270*/  STS.U16 [R10+UR9+0x2000], R5 ;  /* 0x002000050a007988 */ /* 0x0107e60008000409 */
[----:B------:R-:W-:Y:S01]  /*4280*/  LEA.HI.X.SX32 R55, R239, R4, 0x1, P4 ;  /* 0x00000004ef377211 */ /* 0x000fe200020f0eff */
[----:B-----5:R-:W-:Y:S01]  /*4290*/  STS.U16 [R10+UR9+0x400], R237 ;  /* 0x000400ed0a007988 */ /* 0x020fe20008000409 */
[----:B------:R-:W-:-:S03]  /*42a0*/  LOP3.LUT R4, R10, 0x30, RZ, 0x3c, !PT ;  /* 0x000000300a047812 */ /* 0x000fc600078e3cff */
[----:B--2---:R-:W-:Y:S01]  /*42b0*/  STS.U16 [R10+UR9+0x2400], R235 ;  /* 0x002400eb0a007988 */ /* 0x004fe20008000409 */
[----:B---3--:R-:W-:-:S03]  /*42c0*/  LOP3.LUT R5, R10, 0x20, RZ, 0x3c, !PT ;  /* 0x000000200a057812 */ /* 0x008fc600078e3cff */
[----:B------:R-:W-:Y:S04]  /*42d0*/  STS.U16 [R10+UR9+0x800], R233 ;  /* 0x000800e90a007988 */ /* 0x000fe80008000409 */
[----:B------:R-:W-:Y:S04]  /*42e0*/  STS.U16 [R10+UR9+0x2800], R231 ;  /* 0x002800e70a007988 */ /* 0x000fe80008000409 */
[----:B------:R-:W-:Y:S04]  /*42f0*/  STS.U16 [R10+UR9+0xc00], R229 ;  /* 0x000c00e50a007988 */ /* 0x000fe80008000409 */
[----:B------:R-:W-:Y:S04]  /*4300*/  STS.U16 [R10+UR9+0x2c00], R227 ;  /* 0x002c00e30a007988 */ /* 0x000fe80008000409 */
[----:B------:R2:W-:Y:S04]  /*4310*/  STS.U16 [R6+UR9+0xc80], R3 ;  /* 0x000c800306007988 */ /* 0x0005e80008000409 */
[----:B------:R-:W-:Y:S04]  /*4320*/  STS.U16 [R6+UR9+0x480], R219 ;  /* 0x000480db06007988 */ /* 0x000fe80008000409 */
[----:B------:R-:W-:Y:S01]  /*4330*/  STS.U16 [R6+UR9+0x2480], R225 ;  /* 0x002480e106007988 */ /* 0x000fe20008000409 */
[----:B--2---:R-:W-:-:S03]  /*4340*/  LOP3.LUT R3, R10, 0x40, RZ, 0x3c, !PT ;  /* 0x000000400a037812 */ /* 0x004fc600078e3cff */
[----:B------:R-:W-:Y:S04]  /*4350*/  STS.U16 [R6+UR9+0x880], R223 ;  /* 0x000880df06007988 */ /* 0x000fe80008000409 */
        /* <DEDUP_REMOVED lines=20> */
[----:B------:R-:W-:Y:S01]  /*44a0*/  STS.U16 [R4+UR9+0x2d80], R49 ;  /* 0x002d803104007988 */ /* 0x000fe20008000409 */
[----:B------:R-:W-:-:S03]  /*44b0*/  IMAD R212, R14, 0x7, RZ ;  /* 0x000000070ed47824 */ /* 0x000fc600078e02ff */
[----:B------:R2:W-:Y:S01]  /*44c0*/  STS.U16 [R3+UR9+0x600], R0 ;  /* 0x0006000003007988 */ /* 0x0005e20008000409 */
[C---:B------:R-:W-:Y:S02]  /*44d0*/  IMAD R214, R14.reuse, 0xf, RZ ;  /* 0x0000000f0ed67824 */ /* 0x040fe400078e02ff */
[C---:B------:R-:W-:Y:S01]  /*44e0*/  IMAD R216, R14.reuse, 0x17, RZ ;  /* 0x000000170ed87824 */ /* 0x040fe200078e02ff */
[----:B------:R-:W-:Y:S01]  /*44f0*/  STS.U16 [R3+UR9+0x200], R26 ;  /* 0x0002001a03007988 */ /* 0x000fe20008000409 */
[----:B------:R-:W-:Y:S01]  /*4500*/  IMAD R218, R14, 0x1f, RZ ;  /* 0x0000001f0eda7824 */ /* 0x000fe200078e02ff */
[----:B--2---:R-:W-:Y:S02]  /*4510*/  LOP3.LUT R0, R10, 0x60, RZ, 0x3c, !PT ;  /* 0x000000600a007812 */ /* 0x004fe400078e3cff */
[----:B------:R-:W-:Y:S01]  /*4520*/  STS.U16 [R3+UR9+0x2200], R24 ;  /* 0x0022001803007988 */ /* 0x000fe20008000409 */
[----:B------:R-:W-:-:S03]  /*4530*/  IMAD.WIDE R248, R212, 0x2, R250 ;  /* 0x00000002d4f87825 */ /* 0x000fc600078e02fa */
[----:B------:R-:W-:Y:S01]  /*4540*/  STS.U16 [R3+UR9+0x2600], R22 ;  /* 0x0026001603007988 */ /* 0x000fe20008000409 */
[----:B------:R-:W-:-:S03]  /*4550*/  IMAD.WIDE R206, R214, 0x2, R250 ;  /* 0x00000002d6ce7825 */ /* 0x000fc600078e02fa */
[----:B------:R-:W-:Y:S01]  /*4560*/  STS.U16 [R3+UR9+0xa00], R12 ;  /* 0x000a000c03007988 */ /* 0x000fe20008000409 */
[----:B------:R-:W-:-:S03]  /*4570*/  IMAD.WIDE R208, R216, 0x2, R250 ;  /* 0x00000002d8d07825 */ /* 0x000fc600078e02fa */
[----:B------:R-:W-:Y:S01]  /*4580*/  STS.U16 [R3+UR9+0x2a00], R20 ;  /* 0x002a001403007988 */ /* 0x000fe20008000409 */
[----:B------:R-:W-:-:S03]  /*4590*/  IMAD.WIDE R210, R218, 0x2, R250 ;  /* 0x00000002dad27825 */ /* 0x000fc600078e02fa */
[----:B------:R-:W-:Y:S04]  /*45a0*/  STS.U16 [R3+UR9+0xe00], R18 ;  /* 0x000e001203007988 */ /* 0x000fe80008000409 */
[----:B------:R-:W-:Y:S01]  /*45b0*/  STS.U16 [R3+UR9+0x2e00], R16 ;  /* 0x002e001003007988 */ /* 0x000fe20008000409 */
[----:B------:R-:W-:-:S03]  /*45c0*/  PRMT R46, RZ, 0x7610, R46 ;  /* 0x00007610ff2e7816 */ /* 0x000fc6000000002e */
[----:B------:R-:W-:Y:S01]  /*45d0*/  STS.U16 [R2+UR9+0x280], R45 ;  /* 0x0002802d02007988 */ /* 0x000fe20008000409 */
[----:B------:R-:W-:-:S03]  /*45e0*/  PRMT R44, RZ, 0x7610, R44 ;  /* 0x00007610ff2c7816 */ /* 0x000fc6000000002c */
[----:B------:R2:W-:Y:S01]  /*45f0*/  STS.U16 [R2+UR9+0x2280], R43 ;  /* 0x0022802b02007988 */ /* 0x0005e20008000409 */
[----:B------:R-:W-:-:S03]  /*4600*/  PRMT R42, RZ, 0x7610, R42 ;  /* 0x00007610ff2a7816 */ /* 0x000fc6000000002a */
[----:B------:R3:W-:Y:S01]  /*4610*/  STS.U16 [R2+UR9+0x680], R41 ;  /* 0x0006802902007988 */ /* 0x0007e20008000409 */
[----:B------:R-:W-:-:S03]  /*4620*/  PRMT R40, RZ, 0x7610, R40 ;  /* 0x00007610ff287816 */ /* 0x000fc60000000028 */
[----:B------:R4:W-:Y:S01]  /*4630*/  STS.U16 [R2+UR9+0x2680], R39 ;  /* 0x0026802702007988 */ /* 0x0009e20008000409 */
[----:B------:R-:W-:-:S03]  /*4640*/  PRMT R38, RZ, 0x7610, R38 ;  /* 0x00007610ff267816 */ /* 0x000fc60000000026 */
[----:B------:R5:W-:Y:S01]  /*4650*/  STS.U16 [R2+UR9+0xa80], R17 ;  /* 0x000a801102007988 */ /* 0x000be20008000409 */
[----:B--2---:R-:W-:-:S03]  /*4660*/  PRMT R43, RZ, 0x7610, R43 ;  /* 0x00007610ff2b7816 */ /* 0x004fc6000000002b */
[----:B------:R2:W-:Y:S01]  /*4670*/  STS.U16 [R2+UR9+0x2a80], R19 ;  /* 0x002a801302007988 */ /* 0x0005e20008000409 */
[----:B---3--:R-:W-:-:S03]  /*4680*/  PRMT R41, RZ, 0x7610, R41 ;  /* 0x00007610ff297816 */ /* 0x008fc60000000029 */
[----:B------:R3:W-:Y:S01]  /*4690*/  STS.U16 [R2+UR9+0xe80], R21 ;  /* 0x000e801502007988 */ /* 0x0007e20008000409 */
[----:B----4-:R-:W-:-:S03]  /*46a0*/  PRMT R39, RZ, 0x7610, R39 ;  /* 0x00007610ff277816 */ /* 0x010fc60000000027 */
[----:B------:R4:W-:Y:S01]  /*46b0*/  STS.U16 [R2+UR9+0x2e80], R23 ;  /* 0x002e801702007988 */ /* 0x0009e20008000409 */
[----:B-----5:R-:W-:Y:S01]  /*46c0*/  PRMT R17, RZ, 0x7610, R17 ;  /* 0x00007610ff117816 */ /* 0x020fe20000000011 */
[----:B------:R-:W-:Y:S01]  /*46d0*/  IMAD.WIDE R212, R212, 0x2, R246 ;  /* 0x00000002d4d47825 */ /* 0x000fe200078e02f6 */
[----:B--2---:R-:W-:Y:S01]  /*46e0*/  PRMT R19, RZ, 0x7610, R19 ;  /* 0x00007610ff137816 */ /* 0x004fe20000000013 */
[----:B------:R2:W-:Y:S01]  /*46f0*/  STS.U16 [R0+UR9+0x300], R25 ;  /* 0x0003001900007988 */ /* 0x0005e20008000409 */
[----:B------:R-:W-:Y:S01]  /*4700*/  PRMT R36, RZ, 0x7610, R36 ;  /* 0x00007610ff247816 */ /* 0x000fe20000000024 */
[----:B------:R-:W-:Y:S01]  /*4710*/  IMAD.WIDE R214, R214, 0x2, R246 ;  /* 0x00000002d6d67825 */ /* 0x000fe200078e02f6 */
[----:B---3--:R-:W-:Y:S01]  /*4720*/  PRMT R21, RZ, 0x7610, R21 ;  /* 0x00007610ff157816 */ /* 0x008fe20000000015 */
[----:B------:R-:W3:Y:S01]  /*4730*/  @!P5 LDG.E.U16 R17, desc[UR22][R248.64] ;  /* 0x00000016f811d981 */ /* 0x000ee2000c1e1500 */
[----:B------:R-:W-:Y:S01]  /*4740*/  PRMT R34, RZ, 0x7610, R34 ;  /* 0x00007610ff227816 */ /* 0x000fe20000000022 */
[----:B------:R-:W-:Y:S01]  /*4750*/  IMAD.WIDE R216, R216, 0x2, R246 ;  /* 0x00000002d8d87825 */ /* 0x000fe200078e02f6 */
[----:B----4-:R-:W-:Y:S01]  /*4760*/  PRMT R23, RZ, 0x7610, R23 ;  /* 0x00007610ff177816 */ /* 0x010fe20000000017 */
[----:B------:R-:W4:Y:S01]  /*4770*/  @!P6 LDG.E.U16 R43, desc[UR22][R206.64] ;  /* 0x00000016ce2be981 */ /* 0x000f22000c1e1500 */
[----:B------:R-:W-:Y:S01]  /*4780*/  PRMT R32, RZ, 0x7610, R32 ;  /* 0x00007610ff207816 */ /* 0x000fe20000000020 */
[----:B------:R-:W-:Y:S01]  /*4790*/  IMAD.WIDE R218, R218, 0x2, R246 ;  /* 0x00000002dada7825 */ /* 0x000fe200078e02f6 */
[----:B--2---:R-:W-:Y:S01]  /*47a0*/  PRMT R25, RZ, 0x7610, R25 ;  /* 0x00007610ff197816 */ /* 0x004fe20000000019 */
[----:B------:R-:W2:Y:S01]  /*47b0*/  @P3 LDG.E.U16 R39, desc[UR22][R208.64] ;  /* 0x00000016d0273981 */ /* 0x000ea2000c1e1500 */
[----:B------:R-:W-:-:S02]  /*47c0*/  PRMT R30, RZ, 0x7610, R30 ;  /* 0x00007610ff1e7816 */ /* 0x000fc4000000001e */
[----:B------:R-:W-:Y:S01]  /*47d0*/  PRMT R28, RZ, 0x7610, R28 ;  /* 0x00007610ff1c7816 */ /* 0x000fe2000000001c */
[----:B------:R-:W5:Y:S01]  /*47e0*/  @!P2 LDG.E.U16 R23, desc[UR22][R210.64] ;  /* 0x00000016d217a981 */ /* 0x000f62000c1e1500 */
[----:B------:R-:W-:Y:S02]  /*47f0*/  PRMT R26, RZ, 0x7610, R26 ;  /* 0x00007610ff1a7816 */ /* 0x000fe4000000001a */
[----:B------:R-:W-:Y:S01]  /*4800*/  PRMT R24, RZ, 0x7610, R24 ;  /* 0x00007610ff187816 */ /* 0x000fe20000000018 */
[----:B------:R-:W5:Y:S01]  /*4810*/  @!P5 LDG.E.U16 R19, desc[UR22][R212.64] ;  /* 0x00000016d413d981 */ /* 0x000f62000c1e1500 */
[----:B------:R-:W-:Y:S02]  /*4820*/  PRMT R16, RZ, 0x7610, R16 ;  /* 0x00007610ff107816 */ /* 0x000fe40000000010 */
[----:B------:R-:W-:Y:S01]  /*4830*/  PRMT R22, RZ, 0x7610, R22 ;  /* 0x00007610ff167816 */ /* 0x000fe20000000016 */
[----:B------:R-:W5:Y:S01]  /*4840*/  @!P6 LDG.E.U16 R41, desc[UR22][R214.64] ;  /* 0x00000016d629e981 */ /* 0x000f62000c1e1500 */
[----:B------:R-:W-:-:S02]  /*4850*/  PRMT R20, RZ, 0x7610, R20 ;  /* 0x00007610ff147816 */ /* 0x000fc40000000014 */
[----:B------:R-:W-:Y:S01]  /*4860*/  PRMT R18, RZ, 0x7610, R18 ;  /* 0x00007610ff127816 */ /* 0x000fe20000000012 */
[----:B------:R-:W5:Y:S01]  /*4870*/  @P3 LDG.E.U16 R25, desc[UR22][R216.64] ;  /* 0x00000016d8193981 */ /* 0x000f62000c1e1500 */
[----:B------:R-:W-:Y:S02]  /*4880*/  PRMT R222, RZ, 0x7610, R222 ;  /* 0x00007610ffde7816 */ /* 0x000fe400000000de */
[----:B------:R-:W-:Y:S01]  /*4890*/  PRMT R224, RZ, 0x7610, R224 ;  /* 0x00007610ffe07816 */ /* 0x000fe200000000e0 */
[----:B------:R-:W5:Y:S01]  /*48a0*/  @!P2 LDG.E.U16 R21, desc[UR22][R218.64] ;  /* 0x00000016da15a981 */ /* 0x000f62000c1e1500 */
[----:B------:R-:W-:Y:S02]  /*48b0*/  PRMT R226, RZ, 0x7610, R226 ;  /* 0x00007610ffe27816 */ /* 0x000fe400000000e2 */
[----:B------:R-:W-:Y:S01]  /*48c0*/  PRMT R228, RZ, 0x7610, R228 ;  /* 0x00007610ffe47816 */ /* 0x000fe200000000e4 */
[----:B------:R-:W5:Y:S01]  /*48d0*/  @P0 LDG.E.U16 R46, desc[UR22][R56.64] ;  /* 0x00000016382e0981 */ /* 0x000f62000c1e1500 */
[----:B------:R-:W-:-:S02]  /*48e0*/  PRMT R230, RZ, 0x7610, R230 ;  /* 0x00007610ffe67816 */ /* 0x000fc400000000e6 */
[----:B------:R-:W-:Y:S01]  /*48f0*/  PRMT R232, RZ, 0x7610, R232 ;  /* 0x00007610ffe87816 */ /* 0x000fe200000000e8 */
[----:B------:R-:W5:Y:S01]  /*4900*/  @P0 LDG.E.U16 R44, desc[UR22][R60.64] ;  /* 0x000000163c2c0981 */ /* 0x000f62000c1e1500 */
[----:B------:R-:W-:Y:S02]  /*4910*/  PRMT R234, RZ, 0x7610, R234 ;  /* 0x00007610ffea7816 */ /* 0x000fe400000000ea */
[----:B------:R-:W-:Y:S01]  /*4920*/  PRMT R236, RZ, 0x7610, R236 ;  /* 0x00007610ffec7816 */ /* 0x000fe200000000ec */
[----:B------:R-:W5:Y:S01]  /*4930*/  @P0 LDG.E.U16 R42, desc[UR22][R64.64] ;  /* 0x00000016402a0981 */ /* 0x000f62000c1e1500 */
        /* <DEDUP_REMOVED lines=11> */
[----:B------:R-:W5:Y:S04]  /*49f0*/  @P0 LDG.E.U16 R34, desc[UR22][R80.64] ;  /* 0x0000001650220981 */ /* 0x000f68000c1e1500 */
        /* <DEDUP_REMOVED lines=24> */
[----:B------:R-:W5:Y:S01]  /*4b80*/  @P0 LDG.E.U16 R50, desc[UR22][R54.64] ;  /* 0x0000001636320981 */ /* 0x000f62000c1e1500 */
[----:B------:R-:W-:-:S03]  /*4b90*/  LOP3.LUT R12, R10, 0x70, RZ, 0x3c, !PT ;  /* 0x000000700a0c7812 */ /* 0x000fc600078e3cff */
[----:B------:R0:W-:Y:S04]  /*4ba0*/  STS.U16 [R0+UR9+0x2f00], R13 ;  /* 0x002f000d00007988 */ /* 0x0001e80008000409 */
[----:B------:R-:W-:Y:S04]  /*4bb0*/  STS.U16 [R0+UR9+0x2300], R27 ;  /* 0x0023001b00007988 */ /* 0x000fe80008000409 */
[----:B------:R-:W-:Y:S01]  /*4bc0*/  STS.U16 [R0+UR9+0x700], R29 ;  /* 0x0007001d00007988 */ /* 0x000fe20008000409 */
[----:B0-----:R-:W-:-:S03]  /*4bd0*/  LOP3.LUT R13, R9, 0x20, RZ, 0x3c, !PT ;  /* 0x00000020090d7812 */ /* 0x001fc600078e3cff */
[----:B------:R-:W-:Y:S04]  /*4be0*/  STS.U16 [R0+UR9+0x2700], R31 ;  /* 0x0027001f00007988 */ /* 0x000fe80008000409 */
[----:B------:R-:W-:Y:S04]  /*4bf0*/  STS.U16 [R0+UR9+0xb00], R33 ;  /* 0x000b002100007988 */ /* 0x000fe80008000409 */
[----:B------:R-:W-:Y:S04]  /*4c00*/  STS.U16 [R0+UR9+0x2b00], R35 ;  /* 0x002b002300007988 */ /* 0x000fe80008000409 */
[----:B------:R-:W-:Y:S01]  /*4c10*/  STS.U16 [R0+UR9+0xf00], R37 ;  /* 0x000f002500007988 */ /* 0x000fe20008000409 */
[----:B------:R-:W-:Y:S01]  /*4c20*/  UIADD3 UR4, UPT, UPT, UR9, 0x4000, URZ ;  /* 0x0000400009047890 */ /* 0x000fe2000fffe0ff */
[----:B------:R-:W-:-:S02]  /*4c30*/  ISETP.NE.U32.AND P0, PT, RZ, UR6, PT ;  /* 0x00000006ff007c0c */ /* 0x000fc4000bf05070 */
[----:B------:R-:W-:Y:S01]  /*4c40*/  STL.64 [R1], R248 ;  /* 0x000000f801007387 */ /* 0x000fe20000100a00 */
[----:B------:R-:W-:Y:S01]  /*4c50*/  USHF.R.U32.HI UR4, URZ, 0x4, UR4 ;  /* 0x00000004ff047899 */ /* 0x000fe20008011604 */
[----:B------:R-:W-:-:S03]  /*4c60*/  ISETP.LT.OR P2, PT, R7, 0x20, P0 ;  /* 0x000000200700780c */ /* 0x000fc60000741670 */
[----:B------:R-:W-:-:S04]  /*4c70*/  USGXT.U32 UR16, UR4, 0xe ;  /* 0x0000000e0410789a */ /* 0x000fc80008000000 */
[----:B------:R-:W-:Y:S01]  /*4c80*/  UIADD3 UR18, UP1, UPT, UR16, 0x1000080, URZ ;  /* 0x0100008010127890 */ /* 0x000fe2000ff3e0ff */
[----:B------:R-:W-:-:S03]  /*4c90*/  UMOV UR4, URZ ;  /* 0x000000ff00047c82 */ /* 0x000fc60008000000 */
[----:B------:R-:W-:Y:S01]  /*4ca0*/  UIADD3.X UR19, UPT, UPT, UR4, 0x40004040, URZ, UP1, !UPT ;  /* 0x4000404004137890 */ /* 0x000fe20008ffe4ff */
[----:B---3--:R-:W-:Y:S04]  /*4cb0*/  STS.U16 [R12+UR9+0x380], R17 ;  /* 0x000380110c007988 */ /* 0x008fe80008000409 */
[----:B----4-:R-:W-:Y:S04]  /*4cc0*/  STS.U16 [R12+UR9+0x780], R43 ;  /* 0x0007802b0c007988 */ /* 0x010fe80008000409 */
[----:B--2---:R-:W-:Y:S04]  /*4cd0*/  STS.U16 [R12+UR9+0xb80], R39 ;  /* 0x000b80270c007988 */ /* 0x004fe80008000409 */
[----:B-----5:R-:W-:Y:S04]  /*4ce0*/  STS.U16 [R12+UR9+0xf80], R23 ;  /* 0x000f80170c007988 */ /* 0x020fe80008000409 */
        /* <DEDUP_REMOVED lines=35> */
[----:B------:R2:W-:Y:S01]  /*4f20*/  STS.U16 [R13+UR9+0x9f00], R50 ;  /* 0x009f00320d007988 */ /* 0x0005e20008000409 */
[----:B-1----:R1:W-:Y:S06]  /*4f30*/  MEMBAR.ALL.CTA ;  /* 0x0000000000007992 */ /* 0x0023ec0000008000 */
[----:B-1----:R-:W1:Y:S01]  /*4f40*/  FENCE.VIEW.ASYNC.S ;  /* 0x00000000000073c6 */ /* 0x002e620000000000 */
[----:B0-----:R-:W-:-:S04]  /*4f50*/  SHF.R.S32.HI R16, RZ, 0x1f, R7 ;  /* 0x0000001fff107819 */ /* 0x001fc80000011407 */
[----:B------:R-:W-:-:S04]  /*4f60*/  LEA.HI R16, R16, R7, RZ, 0x5 ;  /* 0x0000000710107211 */ /* 0x000fc800078f28ff */
[----:B------:R-:W-:-:S04]  /*4f70*/  SHF.R.S32.HI R16, RZ, 0x5, R16 ;  /* 0x00000005ff107819 */ /* 0x000fc80000011410 */
[----:B------:R-:W-:-:S05]  /*4f80*/  VIMNMX R16, PT, PT, R16, 0x1, !PT ;  /* 0x0000000110107848 */ /* 0x000fca0007fe0100 */
[----:B------:R-:W-:Y:S01]  /*4f90*/  VIADD R16, R16, 0xffffffff ;  /* 0xffffffff10107836 */ /* 0x000fe20000000000 */
[----:B-1----:R-:W-:Y:S04]  /*4fa0*/  BAR.SYNC.DEFER_BLOCKING 0x0 ;  /* 0x0000000000007b1d */ /* 0x002fe80000010000 */
[----:B------:R-:W-:Y:S02]  /*4fb0*/  ISETP.NE.U32.AND P3, PT, R16, RZ, PT ;  /* 0x000000ff1000720c */ /* 0x000fe40003f65070 */
[----:B--2---:R-:W-:Y:S11]  /*4fc0*/  @P2 BRA `(.L_x_6) ;  /* 0x0000000000902947 */ /* 0x004ff60003800000 */
[----:B------:R-:W-:Y:S02]  /*4fd0*/  USHF.R.U32.HI UR14, URZ, 0x4, UR9 ;  /* 0x00000004ff0e7899 */ /* 0x000fe40008011609 */
[----:B------:R-:W-:Y:S02]  /*4fe0*/  UIADD3 UR5, UPT, UPT, UR9, 0x8000, URZ ;  /* 0x0000800009057890 */ /* 0x000fe4000fffe0ff */
[----:B------:R-:W-:Y:S02]  /*4ff0*/  USGXT.U32 UR14, UR14, 0xe ;  /* 0x0000000e0e0e789a */ /* 0x000fe40008000000 */
[----:B------:R-:W-:Y:S02]  /*5000*/  USHF.R.U32.HI UR5, URZ, 0x4, UR5 ;  /* 0x00000004ff057899 */ /* 0x000fe40008011605 */
[----:B------:R-:W-:Y:S01]  /*5010*/  UIADD3 UR26, UP1, UPT, UR14, 0x1000080, URZ ;  /* 0x010000800e1a7890 */ /* 0x000fe2000ff3e0ff */
[----:B------:R-:W-:Y:S01]  /*5020*/  UMOV UR4, URZ ;  /* 0x000000ff00047c82 */ /* 0x000fe20008000000 */
[----:B------:R-:W-:-:S02]  /*5030*/  USGXT.U32 UR6, UR5, 0xe ;  /* 0x0000000e0506789a */ /* 0x000fc40008000000 */
[----:B------:R-:W-:Y:S01]  /*5040*/  UIADD3.X UR27, UPT, UPT, UR4, 0x40004040, URZ, UP1, !UPT ;  /* 0x40004040041b7890 */ /* 0x000fe20008ffe4ff */
[----:B------:R-:W-:Y:S01]  /*5050*/  UMOV UR12, 0xfffffffe ;  /* 0xfffffffe000c7882 */ /* 0x000fe20000000000 */
[----:B------:R-:W-:Y:S01]  /*5060*/  UMOV UR13, 0x7fffbfdf ;  /* 0x7fffbfdf000d7882 */ /* 0x000fe20000000000 */
[----:B------:R-:W-:Y:S01]  /*5070*/  UMOV UR7, URZ ;  /* 0x000000ff00077c82 */ /* 0x000fe20008000000 */
[----:B------:R-:W-:Y:S02]  /*5080*/  ULOP3.LUT UR14, UR14, 0x1000000, URZ, 0xfc, !UPT ;  /* 0x010000000e0e7892 */ /* 0x000fe4000f8efcff */
[----:B------:R-:W-:Y:S02]  /*5090*/  UIADD3.64 UR12, UPT, UPT, UR6, -UR12, URZ ;  /* 0x8000000c060c7297 */ /* 0x000fe4000fffe0ff */
[----:B------:R-:W-:Y:S02]  /*50a0*/  UIADD3 UR17, UPT, UPT, UR8, 0x80, URZ ;  /* 0x0000008008117890 */ /* 0x000fe4000fffe0ff */
[----:B------:R-:W-:-:S02]  /*50b0*/  UIADD3.64 UR20, UPT, UPT, UR26, 0x180, URZ ;  /* 0x000001801a147897 */ /* 0x000fc4000fffe0ff */
[----:B------:R-:W-:Y:S02]  /*50c0*/  UIADD3 UR34, UPT, UPT, UR8, 0x80, URZ ;  /* 0x0000008008227890 */ /* 0x000fe4000fffe0ff */
[----:B------:R-:W-:Y:S01]  /*50d0*/  UIADD3.64 UR24, UPT, UPT, UR26, 0x200, URZ ;  /* 0x000002001a187897 */ /* 0x000fe2000fffe0ff */
[----:B------:R-:W-:Y:S01]  /*50e0*/  UMOV UR28, 0x0 ;  /* 0x00000000001c7882 */ /* 0x000fe20000000000 */
[----:B------:R-:W-:Y:S01]  /*50f0*/  UMOV UR29, 0x8208010 ;  /* 0x08208010001d7882 */ /* 0x000fe20000000000 */
[----:B------:R-:W-:Y:S01]  /*5100*/  UMOV UR7, 0x80004020 ;  /* 0x8000402000077882 */ /* 0x000fe20000000000 */
[----:B------:R-:W-:Y:S01]  /*5110*/  UMOV UR15, 0x40004040 ;  /* 0x40004040000f7882 */ /* 0x000fe20000000000 */
[----:B------:R-:W-:Y:S01]  /*5120*/  UMOV UR30, 0x0 ;  /* 0x00000000001e7882 */ /* 0x000fe20000000000 */
[----:B------:R-:W-:Y:S01]  /*5130*/  UMOV UR31, 0x8208010 ;  /* 0x08208010001f7882 */ /* 0x000fe20000000000 */
[----:B------:R-:W-:Y:S01]  /*5140*/  UMOV UR32, 0x0 ;  /* 0x0000000000207882 */ /* 0x000fe20000000000 */
[----:B------:R-:W-:Y:S01]  /*5150*/  UMOV UR33, 0x8208010 ;  /* 0x0820801000217882 */ /* 0x000fe20000000000 */
[----:B------:R-:W-:Y:S01]  /*5160*/  UMOV UR4, UR11 ;  /* 0x0000000b00047c82 */ /* 0x000fe20008000000 */
[----:B------:R-:W-:Y:S01]  /*5170*/  UMOV UR5, URZ ;  /* 0x000000ff00057c82 */ /* 0x000fe20008000000 */
[----:B------:R0:W-:Y:S01]  /*5180*/  UTCHMMA gdesc[UR14], gdesc[UR6], tmem[UR8], tmem[UR28], idesc[UR29], !UPT ;  /* 0x00ff1c060e0075ea */ /* 0x0001e2000f800008 */
[----:B------:R-:W-:Y:S01]  /*5190*/  UMOV UR36, 0x0 ;  /* 0x0000000000247882 */ /* 0x000fe20000000000 */
[----:B------:R-:W-:Y:S01]  /*51a0*/  UMOV UR37, 0x8208010 ;  /* 0x0820801000257882 */ /* 0x000fe20000000000 */
[----:B------:R0:W-:Y:S01]  /*51b0*/  UTCHMMA gdesc[UR26], gdesc[UR12], tmem[UR8], tmem[UR30], idesc[UR31], UPT ;  /* 0x00ff1e0c1a0075ea */ /* 0x0001e2000b800008 */
[----:B------:R-:W-:Y:S01]  /*51c0*/  UMOV UR4, UR4 ;  /* 0x0000000400047c82 */ /* 0x000fe20008000000 */
[----:B------:R0:W-:Y:S01]  /*51d0*/  UTCHMMA gdesc[UR20], gdesc[UR6], tmem[UR17], tmem[UR32], idesc[UR33], !UPT ;  /* 0x00ff2006140075ea */ /* 0x0001e2000f800011 */
[----:B------:R0:W-:Y:S01]  /*51e0*/  UTCHMMA gdesc[UR24], gdesc[UR12], tmem[UR34], tmem[UR36], idesc[UR37], UPT ;  /* 0x00ff240c180075ea */ /* 0x0001e2000b800022 */
[----:B------:R0:W-:Y:S01]  /*51f0*/  UTCBAR [UR4], URZ ;  /* 0x000000ff040073e9 */ /* 0x0001e200080000ff */
[----:B------:R-:W-:Y:S01]  /*5200*/  NOP ;  /* 0x0000000000007918 */ /* 0x000fe20000000000 */
.L_x_6:
[----:B0-----:R-:W-:Y:S01]  /*5210*/  UMOV UR4, URZ ;  /* 0x000000ff00047c82 */ /* 0x001fe20008000000 */
[----:B------:R-:W-:Y:S02]  /*5220*/  IMAD.SHL.U32 R14, R14, 0x20, RZ ;  /* 0x000000200e0e7824 */ /* 0x000fe400078e00ff */
[----:B------:R-:W-:Y:S01]  /*5230*/  IMAD.SHL.U32 R15, R15, 0x20, RZ ;  /* 0x000000200f0f7824 */ /* 0x000fe200078e00ff */
[----:B------:R-:W-:Y:S06]  /*5240*/  @!P3 BRA `(.L_x_7) ;  /* 0x00000020001cb947 */ /* 0x000fec0003800000 */
[----:B------:R-:W-:Y:S01]  /*5250*/  UIADD3 UR5, UPT, UPT, UR9, 0xa000, URZ ;  /* 0x0000a00009057890 */ /* 0x000fe2000fffe0ff */
[----:B------:R-:W-:Y:S01]  /*5260*/  UMOV UR14, 0xfffffffe ;  /* 0xfffffffe000e7882 */ /* 0x000fe20000000000 */
[----:B------:R-:W-:Y:S02]  /*5270*/  UMOV UR15, 0x7fffbfdf ;  /* 0x7fffbfdf000f7882 */ /* 0x000fe40000000000 */
[----:B------:R-:W-:Y:S01]  /*5280*/  USHF.R.U32.HI UR5, URZ, 0x4, UR5 ;  /* 0x00000004ff057899 */ /* 0x000fe20008011605 */
[----:B------:R-:W-:Y:S01]  /*5290*/  UMOV UR7, URZ ;  /* 0x000000ff00077c82 */ /* 0x000fe20008000000 */
[----:B------:R-:W-:Y:S02]  /*52a0*/  ULOP3.LUT UR16, UR16, 0x1000000, URZ, 0xfc, !UPT ;  /* 0x0100000010107892 */ /* 0x000fe4000f8efcff */
[----:B------:R-:W-:Y:S02]  /*52b0*/  USGXT.U32 UR6, UR5, 0xe ;  /* 0x0000000e0506789a */ /* 0x000fe40008000000 */
[----:B------:R-:W-:-:S02]  /*52c0*/  UIADD3.64 UR26, UPT, UPT, UR18, 0x180, URZ ;  /* 0x00000180121a7897 */ /* 0x000fc4000fffe0ff */
[----:B------:R-:W-:Y:S02]  /*52d0*/  UIADD3.64 UR28, UPT, UPT, UR18, 0x200, URZ ;  /* 0x00000200121c7897 */ /* 0x000fe4000fffe0ff */
[----:B------:R-:W-:Y:S01]  /*52e0*/  UIADD3.64 UR14, UPT, UPT, UR6, -UR14, URZ ;  /* 0x8000000e060e7297 */ /* 0x000fe2000fffe0ff */
[----:B------:R-:W-:Y:S01]  /*52f0*/  UMOV UR24, 0x1 ;  /* 0x0000000100187882 */ /* 0x000fe20000000000 */
[----:B------:R-:W-:Y:S01]  /*5300*/  UMOV UR5, URZ ;  /* 0x000000ff00057c82 */ /* 0x000fe20008000000 */
[----:B------:R-:W-:Y:S01]  /*5310*/  UMOV UR12, UR6 ;  /* 0x00000006000c7c82 */ /* 0x000fe20008000000 */
[----:B------:R-:W-:-:S08]  /*5320*/  UMOV UR13, 0x80004020 ;  /* 0x80004020000d7882 */ /* 0x000fd00000000000 */
.L_x_10:
[----:B------:R-:W-:Y:S01]  /*5330*/  USHF.L.U32 UR4, UR4, 0x1f, URZ ;  /* 0x0000001f04047899 */ /* 0x000fe200080006ff */
[----:B------:R-:W-:-:S04]  /*5340*/  IMAD.WIDE R152, R14, 0x2, R152 ;  /* 0x000000020e987825 */ /* 0x000fc800078e0298 */
[----:B------:R-:W-:-:S04]  /*5350*/  IMAD.WIDE R150, R14, 0x2, R150 ;  /* 0x000000020e967825 */ /* 0x000fc800078e0296 */
[----:B------:R-:W-:-:S04]  /*5360*/  IMAD.U32 R17, RZ, RZ, UR4 ;  /* 0x00000004ff117e24 */ /* 0x000fc8000f8e00ff */
[----:B------:R-:W0:Y:S02]  /*5370*/  SYNCS.PHASECHK.TRANS64.TRYWAIT P2, [UR11], R17 ;  /* 0x00000011ff0075a7 */ /* 0x000e24000804110b */
[----:B0----5:R-:W-:Y:S05]  /*5380*/  @!P2 BRA `(.L_x_8) ;  /* 0x000000940078a947 */ /* 0x021fea0003800000 */
.L_x_16:
[----:B------:R0:W-:Y:S04]  /*5390*/  STL.64 [R1+0xb0], R60 ;  /* 0x0000b03c01007387 */ /* 0x0001e80000100a00 */
[----:B0-----:R-:W2:Y:S04]  /*53a0*/  LDL.LU.64 R60, [R1+0x40] ;  /* 0x00004000013c7983 */ /* 0x001ea80000300a00 */
[----:B------:R0:W-:Y:S04]  /*53b0*/  STL.64 [R1+0xa8], R58 ;  /* 0x0000a83a01007387 */ /* 0x0001e80000100a00 */
[----:B0-----:R-:W3:Y:S04]  /*53c0*/  LDL.LU.64 R58, [R1+0x48] ;  /* 0x00004800013a7983 */ /* 0x001ee80000300a00 */
[----:B------:R0:W-:Y:S04]  /*53d0*/  STL.64 [R1+0xa0], R56 ;  /* 0x0000a03801007387 */ /* 0x0001e80000100a00 */
[----:B0-----:R-:W4:Y:S04]  /*53e0*/  LDL.LU.64 R56, [R1+0x50] ;  /* 0x0000500001387983 */ /* 0x001f280000300a00 */
[----:B------:R0:W-:Y:S04]  /*53f0*/  STL.64 [R1+0x98], R54 ;  /* 0x0000983601007387 */ /* 0x0001e80000100a00 */
[----:B0-----:R-:W4:Y:S04]  /*5400*/  LDL.LU.64 R54, [R1+0x58] ;  /* 0x0000580001367983 */ /* 0x001f280000300a00 */
[----:B------:R0:W-:Y:S04]  /*5410*/  STL.64 [R1+0x90], R8 ;  /* 0x0000900801007387 */ /* 0x0001e80000100a00 */
[----:B0-----:R-:W4:Y:S04]  /*5420*/  LDL.LU.64 R8, [R1+0x60] ;  /* 0x0000600001087983 */ /* 0x001f280000300a00 */
[----:B------:R0:W-:Y:S04]  /*5430*/  STL.64 [R1+0x88], R2 ;  /* 0x0000880201007387 */ /* 0x0001e80000100a00 */
[----:B0-----:R-:W4:Y:S04]  /*5440*/  LDL.LU.64 R2, [R1+0x68] ;  /* 0x0000680001027983 */ /* 0x001f280000300a00 */
[----:B------:R0:W-:Y:S04]  /*5450*/  STL.64 [R1+0x80], R12 ;  /* 0x0000800c01007387 */ /* 0x0001e80000100a00 */
[----:B0-----:R-:W4:Y:S01]  /*5460*/  LDL.LU.64 R12, [R1+0x70] ;  /* 0x00007000010c7983 */ /* 0x001f220000300a00 */
[C---:B------:R-:W-:Y:S01]  /*5470*/  ISETP.GT.AND P2, PT, R11.reuse, 0x3, PT ;  /* 0x000000030b00780c */ /* 0x040fe20003f44270 */
[C---:B------:R-:W-:Y:S01]  /*5480*/  IMAD.WIDE R132, R14.reuse, 0x2, R132 ;  /* 0x000000020e847825 */ /* 0x040fe200078e0284 */
[C---:B------:R-:W-:Y:S01]  /*5490*/  ISETP.GT.AND P5, PT, R11.reuse, 0x2, PT ;  /* 0x000000020b00780c */ /* 0x040fe20003fa4270 */
[----:B------:R-:W-:Y:S01]  /*54a0*/  STL.64 [R1+0x78], R196 ;  /* 0x000078c401007387 */ /* 0x000fe20000100a00 */
[C---:B------:R-:W-:Y:S01]  /*54b0*/  ISETP.GT.AND P4, PT, R11.reuse, 0x1, PT ;  /* 0x000000010b00780c */ /* 0x040fe20003f84270 */
[----:B------:R-:W-:Y:S01]  /*54c0*/  IMAD.WIDE R130, R14, 0x2, R130 ;  /* 0x000000020e827825 */ /* 0x000fe200078e0282 */
[----:B------:R-:W-:-:S02]  /*54d0*/  ISETP.GT.AND P3, PT, R11, RZ, PT ;  /* 0x000000ff0b00720c */ /* 0x000fc40003f64270 */
[----:B------:R-:W-:Y:S01]  /*54e0*/  PRMT R222, RZ, 0x7610, R222 ;  /* 0x00007610ffde7816 */ /* 0x000fe200000000de */
[C---:B------:R-:W-:Y:S01]  /*54f0*/  IMAD.WIDE R136, R14.reuse, 0x2, R136 ;  /* 0x000000020e887825 */ /* 0x040fe200078e0288 */
[----:B------:R-:W-:Y:S02]  /*5500*/  PRMT R36, RZ, 0x7610, R36 ;  /* 0x00007610ff247816 */ /* 0x000fe40000000024 */
[----:B------:R-:W-:Y:S01]  /*5510*/  PRMT R34, RZ, 0x7610, R34 ;  /* 0x00007610ff227816 */ /* 0x000fe20000000022 */
[C---:B------:R-:W-:Y:S01]  /*5520*/  IMAD.WIDE R134, R14.reuse, 0x2, R134 ;  /* 0x000000020e867825 */ /* 0x040fe200078e0286 */
[----:B------:R-:W-:Y:S02]  /*5530*/  PRMT R249, RZ, 0x7610, R249 ;  /* 0x00007610fff97816 */ /* 0x000fe400000000f9 */
[----:B------:R-:W-:Y:S01]  /*5540*/  PRMT R247, RZ, 0x7610, R247 ;  /* 0x00007610fff77816 */ /* 0x000fe200000000f7 */
[----:B------:R-:W-:Y:S01]  /*5550*/  IMAD.WIDE R120, R14, 0x2, R120 ;  /* 0x000000020e787825 */ /* 0x000fe200078e0278 */
[----:B------:R-:W-:-:S02]  /*5560*/  PRMT R245, RZ, 0x7610, R245 ;  /* 0x00007610fff57816 */ /* 0x000fc400000000f5 */
[----:B------:R-:W-:Y:S01]  /*5570*/  PRMT R243, RZ, 0x7610, R243 ;  /* 0x00007610fff37816 */ /* 0x000fe200000000f3 */
[----:B------:R-:W-:Y:S01]  /*5580*/  IMAD.WIDE R118, R14, 0x2, R118 ;  /* 0x000000020e767825 */ /* 0x000fe200078e0276 */
[----:B------:R-:W-:-:S03]  /*5590*/  ISETP.GT.AND P6, PT, R11, 0x8, PT ;  /* 0x000000080b00780c */ /* 0x000fc60003fc4270 */
[----:B------:R-:W-:-:S04]  /*55a0*/  IMAD.WIDE R144, R14, 0x2, R144 ;  /* 0x000000020e907825 */ /* 0x000fc800078e0290 */
        /* <DEDUP_REMOVED lines=9> */
[----:B--2---:R-:W-:-:S05]  /*5640*/  IMAD.WIDE R60, R14, 0x2, R60 ;  /* 0x000000020e3c7825 */ /* 0x004fca00078e023c */
[----:B------:R0:W-:Y:S04]  /*5650*/  STL.64 [R1+0x40], R60 ;  /* 0x0000403c01007387 */ /* 0x0001e80000100a00 */
[----:B------:R1:W2:Y:S01]  /*5660*/  @P2 LDG.E.U16 R222, desc[UR22][R60.64] ;  /* 0x000000163cde2981 */ /* 0x0002a2000c1e1500 */
[----:B---3--:R-:W-:-:S05]  /*5670*/  IMAD.WIDE R58, R14, 0x2, R58 ;  /* 0x000000020e3a7825 */ /* 0x008fca00078e023a */
[----:B------:R3:W-:Y:S04]  /*5680*/  STL.64 [R1+0x48], R58 ;  /* 0x0000483a01007387 */ /* 0x0007e80000100a00 */
[----:B------:R0:W2:Y:S01]  /*5690*/  @P5 LDG.E.U16 R36, desc[UR22][R58.64] ;  /* 0x000000163a245981 */ /* 0x0000a2000c1e1500 */
[----:B----4-:R-:W-:-:S05]  /*56a0*/  IMAD.WIDE R56, R14, 0x2, R56 ;  /* 0x000000020e387825 */ /* 0x010fca00078e0238 */
[----:B------:R4:W-:Y:S04]  /*56b0*/  STL.64 [R1+0x50], R56 ;  /* 0x0000503801007387 */ /* 0x0009e80000100a00 */
[----:B------:R0:W2:Y:S01]  /*56c0*/  @P5 LDG.E.U16 R34, desc[UR22][R56.64] ;  /* 0x0000001638225981 */ /* 0x0000a2000c1e1500 */
[----:B------:R-:W-:-:S05]  /*56d0*/  IMAD.WIDE R54, R14, 0x2, R54 ;  /* 0x000000020e367825 */ /* 0x000fca00078e0236 */
        /* <DEDUP_REMOVED lines=10> */
[----:B0-----:R-:W2:Y:S04]  /*5780*/  LDL.LU.64 R60, [R1+0x38] ;  /* 0x00003800013c7983 */ /* 0x001ea80000300a00 */
[----:B---3--:R-:W3:Y:S04]  /*5790*/  LDL.LU.64 R58, [R1+0x30] ;  /* 0x00003000013a7983 */ /* 0x008ee80000300a00 */
[----:B----4-:R-:W4:Y:S04]  /*57a0*/  LDL.LU.64 R56, [R1+0x28] ;  /* 0x0000280001387983 */ /* 0x010f280000300a00 */
[----:B------:R-:W4:Y:S04]  /*57b0*/  LDL.LU.64 R54, [R1+0x20] ;  /* 0x0000200001367983 */ /* 0x000f280000300a00 */
[----:B------:R-:W4:Y:S04]  /*57c0*/  LDL.LU.64 R8, [R1+0x18] ;  /* 0x0000180001087983 */ /* 0x000f280000300a00 */
[----:B------:R0:W4:Y:S04]  /*57d0*/  @P3 LDG.E.U16 R243, desc[UR22][R12.64] ;  /* 0x000000160cf33981 */ /* 0x000128000c1e1500 */
[----:B------:R-:W4:Y:S04]  /*57e0*/  LDL.LU.64 R2, [R1+0x10] ;  /* 0x0000100001027983 */ /* 0x000f280000300a00 */
[----:B-1----:R-:W0:Y:S04]  /*57f0*/  LDL.LU.64 R12, [R1+0x8] ;  /* 0x00000800010c7983 */ /* 0x002e280000300a00 */
[----:B------:R-:W4:Y:S01]  /*5800*/  LDL.LU.64 R196, [R1] ;  /* 0x0000000001c47983 */ /* 0x000f220000300a00 */
[----:B------:R-:W-:-:S02]  /*5810*/  ISETP.GT.AND P3, PT, R11, 0x9, PT ;  /* 0x000000090b00780c */ /* 0x000fc40003f64270 */
[----:B------:R-:W-:Y:S02]  /*5820*/  ISETP.GT.AND P5, PT, R11, 0x11, PT ;  /* 0x000000110b00780c */ /* 0x000fe40003fa4270 */
[----:B------:R-:W-:Y:S02]  /*5830*/  PRMT R40, RZ, 0x7610, R40 ;  /* 0x00007610ff287816 */ /* 0x000fe40000000028 */
[----:B------:R-:W-:Y:S02]  /*5840*/  PRMT R42, RZ, 0x7610, R42 ;  /* 0x00007610ff2a7816 */ /* 0x000fe4000000002a */
[----:B------:R-:W-:Y:S02]  /*5850*/  PRMT R48, RZ, 0x7610, R48 ;  /* 0x00007610ff307816 */ /* 0x000fe40000000030 */
[----:B------:R-:W-:-:S03]  /*5860*/  PRMT R50, RZ, 0x7610, R50 ;  /* 0x00007610ff327816 */ /* 0x000fc60000000032 */
[----:B------:R-:W4:Y:S01]  /*5870*/  @P3 LDG.E.U16 R40, desc[UR22][R130.64] ;  /* 0x0000001682283981 */ /* 0x000f22000c1e1500 */
[----:B------:R-:W-:-:S03]  /*5880*/  PRMT R251, RZ, 0x7610, R251 ;  /* 0x00007610fffb7816 */ /* 0x000fc600000000fb */
[----:B------:R-:W4:Y:S01]  /*5890*/  @P3 LDG.E.U16 R42, desc[UR22][R132.64] ;  /* 0x00000016842a3981 */ /* 0x000f22000c1e1500 */
[C---:B------:R-:W-:Y:S02]  /*58a0*/  ISETP.GT.AND P3, PT, R11.reuse, 0xa, PT ;  /* 0x0000000a0b00780c */ /* 0x040fe40003f64270 */
[----:B------:R-:W-:Y:S01]  /*58b0*/  PRMT R38, RZ, 0x7610, R38 ;  /* 0x00007610ff267816 */ /* 0x000fe20000000026 */
[----:B------:R-:W4:Y:S04]  /*58c0*/  @P5 LDG.E.U16 R48, desc[UR22][R134.64] ;  /* 0x0000001686305981 */ /* 0x000f28000c1e1500 */
[----:B------:R-:W4:Y:S01]  /*58d0*/  @P5 LDG.E.U16 R50, desc[UR22][R136.64] ;  /* 0x0000001688325981 */ /* 0x000f22000c1e1500 */
[----:B------:R-:W-:Y:S02]  /*58e0*/  ISETP.GT.AND P5, PT, R11, 0x12, PT ;  /* 0x000000120b00780c */ /* 0x000fe40003fa4270 */
[----:B------:R-:W-:Y:S01]  /*58f0*/  PRMT R224, RZ, 0x7610, R224 ;  /* 0x00007610ffe07816 */ /* 0x000fe200000000e0 */
[----:B------:R-:W4:Y:S01]  /*5900*/  @P6 LDG.E.U16 R251, desc[UR22][R118.64] ;  /* 0x0000001676fb6981 */ /* 0x000f22000c1e1500 */
[----:B------:R-:W-:-:S02]  /*5910*/  PRMT R230, RZ, 0x7610, R230 ;  /* 0x00007610ffe67816 */ /* 0x000fc400000000e6 */
[C---:B------:R-:W-:Y:S01]  /*5920*/  ISETP.GT.AND P4, PT, R11.reuse, 0x10, PT ;  /* 0x000000100b00780c */ /* 0x040fe20003f84270 */
[----:B------:R-:W4:Y:S01]  /*5930*/  @P6 LDG.E.U16 R38, desc[UR22][R120.64] ;  /* 0x0000001678266981 */ /* 0x000f22000c1e1500 */
[----:B------:R-:W-:Y:S02]  /*5940*/  ISETP.GT.AND P6, PT, R11, 0x18, PT ;  /* 0x000000180b00780c */ /* 0x000fe40003fc4270 */
[----:B------:R-:W-:Y:S01]  /*5950*/  PRMT R232, RZ, 0x7610, R232 ;  /* 0x00007610ffe87816 */ /* 0x000fe200000000e8 */
[----:B------:R-:W4:Y:S01]  /*5960*/  @P3 LDG.E.U16 R224, desc[UR22][R142.64] ;  /* 0x000000168ee03981 */ /* 0x000f22000c1e1500 */
[----:B------:R-:W-:-:S03]  /*5970*/  PRMT R234, RZ, 0x7610, R234 ;  /* 0x00007610ffea7816 */ /* 0x000fc600000000ea */
[----:B------:R-:W4:Y:S01]  /*5980*/  @P3 LDG.E.U16 R230, desc[UR22][R144.64] ;  /* 0x0000001690e63981 */ /* 0x000f22000c1e1500 */
[C---:B------:R-:W-:Y:S02]  /*5990*/  ISETP.GT.AND P3, PT, R11.reuse, 0x4, PT ;  /* 0x000000040b00780c */ /* 0x040fe40003f64270 */
[----:B------:R-:W-:Y:S01]  /*59a0*/  PRMT R44, RZ, 0x7610, R44 ;  /* 0x00007610ff2c7816 */ /* 0x000fe2000000002c */
[----:B------:R-:W4:Y:S01]  /*59b0*/  @P5 LDG.E.U16 R232, desc[UR22][R146.64] ;  /* 0x0000001692e85981 */ /* 0x000f22000c1e1500 */
[----:B------:R-:W-:Y:S02]  /*59c0*/  PRMT R46, RZ, 0x7610, R46 ;  /* 0x00007610ff2e7816 */ /* 0x000fe4000000002e */
[----:B------:R-:W-:Y:S01]  /*59d0*/  PRMT R52, RZ, 0x7610, R52 ;  /* 0x00007610ff347816 */ /* 0x000fe20000000034 */
[----:B------:R-:W4:Y:S01]  /*59e0*/  @P5 LDG.E.U16 R234, desc[UR22][R148.64] ;  /* 0x0000001694ea5981 */ /* 0x000f22000c1e1500 */
[----:B------:R-:W-:Y:S02]  /*59f0*/  PRMT R220, RZ, 0x7610, R220 ;  /* 0x00007610ffdc7816 */ /* 0x000fe400000000dc */
[----:B------:R-:W-:Y:S01]  /*5a00*/  ISETP.GT.AND P5, PT, R11, 0x5, PT ;  /* 0x000000050b00780c */ /* 0x000fe20003fa4270 */
[----:B------:R-:W4:Y:S01]  /*5a10*/  @P4 LDG.E.U16 R44, desc[UR22][R122.64] ;  /* 0x000000167a2c4981 */ /* 0x000f22000c1e1500 */
[----:B------:R-:W-:-:S02]  /*5a20*/  PRMT R17, RZ, 0x7610, R17 ;  /* 0x00007610ff117816 */ /* 0x000fc40000000011 */
[----:B------:R-:W-:Y:S01]  /*5a30*/  PRMT R18, RZ, 0x7610, R18 ;  /* 0x00007610ff127816 */ /* 0x000fe20000000012 */
[----:B------:R-:W4:Y:S01]  /*5a40*/  @P4 LDG.E.U16 R46, desc[UR22][R124.64] ;  /* 0x000000167c2e4981 */ /* 0x000f22000c1e1500 */
[----:B------:R-:W-:Y:S02]  /*5a50*/  ISETP.GT.AND P4, PT, R11, 0x19, PT ;  /* 0x000000190b00780c */ /* 0x000fe40003f84270 */
[----:B------:R-:W-:Y:S01]  /*5a60*/  PRMT R20, RZ, 0x7610, R20 ;  /* 0x00007610ff147816 */ /* 0x000fe20000000014 */
[----:B------:R-:W4:Y:S01]  /*5a70*/  @P6 LDG.E.U16 R52, desc[UR22][R126.64] ;  /* 0x000000167e346981 */ /* 0x000f22000c1e1500 */
[----:B------:R-:W-:-:S03]  /*5a80*/  PRMT R19, RZ, 0x7610, R19 ;  /* 0x00007610ff137816 */ /* 0x000fc60000000013 */
[----:B------:R-:W4:Y:S01]  /*5a90*/  @P6 LDG.E.U16 R220, desc[UR22][R128.64] ;  /* 0x0000001680dc6981 */ /* 0x000f22000c1e1500 */
[----:B------:R-:W-:Y:S02]  /*5aa0*/  ISETP.GT.AND P6, PT, R11, 0x1a, PT ;  /* 0x0000001a0b00780c */ /* 0x000fe40003fc4270 */
[----:B------:R-:W-:Y:S02]  /*5ab0*/  PRMT R21, RZ, 0x7610, R21 ;  /* 0x00007610ff157816 */ /* 0x000fe40000000015 */
[----:B------:R-:W-:Y:S02]  /*5ac0*/  PRMT R226, RZ, 0x7610, R226 ;  /* 0x00007610ffe27816 */ /* 0x000fe400000000e2 */
[----:B------:R-:W-:Y:S02]  /*5ad0*/  PRMT R228, RZ, 0x7610, R228 ;  /* 0x00007610ffe47816 */ /* 0x000fe400000000e4 */
[----:B------:R-:W-:Y:S02]  /*5ae0*/  PRMT R236, RZ, 0x7610, R236 ;  /* 0x00007610ffec7816 */ /* 0x000fe400000000ec */
[----:B------:R-:W-:Y:S01]  /*5af0*/  PRMT R238, RZ, 0x7610, R238 ;  /* 0x00007610ffee7816 */ /* 0x000fe200000000ee */
[----:B------:R-:W4:Y:S04]  /*5b00*/  @P4 LDG.E.U16 R226, desc[UR22][R138.64] ;  /* 0x000000168ae24981 */ /* 0x000f28000c1e1500 */
[----:B------:R-:W4:Y:S04]  /*5b10*/  @P4 LDG.E.U16 R228, desc[UR22][R140.64] ;  /* 0x000000168ce44981 */ /* 0x000f28000c1e1500 */
[----:B------:R-:W4:Y:S04]  /*5b20*/  @P6 LDG.E.U16 R236, desc[UR22][R150.64] ;  /* 0x0000001696ec6981 */ /* 0x000f28000c1e1500 */
[----:B------:R-:W4:Y:S01]  /*5b30*/  @P6 LDG.E.U16 R238, desc[UR22][R152.64] ;  /* 0x0000001698ee6981 */ /* 0x000f22000c1e1500 */
[----:B--2---:R-:W-:-:S04]  /*5b40*/  IMAD.WIDE R60, R14, 0x2, R60 ;  /* 0x000000020e3c7825 */ /* 0x004fc800078e023c */
[C---:B---3--:R-:W-:Y:S01]  /*5b50*/  IMAD.WIDE R58, R14.reuse, 0x2, R58 ;  /* 0x000000020e3a7825 */ /* 0x048fe200078e023a */
[----:B------:R1:W2:Y:S03]  /*5b60*/  @P2 LDG.E.U16 R17, desc[UR22][R60.64] ;  /* 0x000000163c112981 */ /* 0x0002a6000c1e1500 */
[C---:B----4-:R-:W-:Y:S01]  /*5b70*/  IMAD.WIDE R56, R14.reuse, 0x2, R56 ;  /* 0x000000020e387825 */ /* 0x050fe200078e0238 */
[----:B------:R-:W3:Y:S03]  /*5b80*/  @P3 LDG.E.U16 R18, desc[UR22][R58.64] ;  /* 0x000000163a123981 */ /* 0x000ee6000c1e1500 */
[C---:B------:R-:W-:Y:S01]  /*5b90*/  IMAD.WIDE R54, R14.reuse, 0x2, R54 ;  /* 0x000000020e367825 */ /* 0x040fe200078e0236 */
[----:B------:R4:W2:Y:S03]  /*5ba0*/  @P3 LDG.E.U16 R20, desc[UR22][R56.64] ;  /* 0x0000001638143981 */ /* 0x0008a6000c1e1500 */
[C---:B------:R-:W-:Y:S01]  /*5bb0*/  IMAD.WIDE R8, R14.reuse, 0x2, R8 ;  /* 0x000000020e087825 */ /* 0x040fe200078e0208 */
[----:B------:R0:W2:Y:S04]  /*5bc0*/  @P5 LDG.E.U16 R19, desc[UR22][R54.64] ;  /* 0x0000001636135981 */ /* 0x0000a8000c1e1500 */
[----:B------:R-:W2:Y:S01]  /*5bd0*/  @P5 LDG.E.U16 R21, desc[UR22][R8.64] ;  /* 0x0000001608155981 */ /* 0x000ea2000c1e1500 */
[----:B------:R-:W-:-:S04]  /*5be0*/  IMAD.WIDE R2, R14, 0x2, R2 ;  /* 0x000000020e027825 */ /* 0x000fc800078e0202 */
[----:B0-----:R-:W-:-:S04]  /*5bf0*/  IMAD.WIDE R12, R14, 0x2, R12 ;  /* 0x000000020e0c7825 */ /* 0x001fc800078e020c */
[----:B------:R-:W-:-:S05]  /*5c00*/  IMAD.WIDE R196, R14, 0x2, R196 ;  /* 0x000000020ec47825 */ /* 0x000fca00078e02c4 */
[----:B------:R-:W-:Y:S04]  /*5c10*/  STL.64 [R1], R196 ;  /* 0x000000c401007387 */ /* 0x000fe80000100a00 */
[----:B------:R-:W-:Y:S04]  /*5c20*/  STL.64 [R1+0x8], R12 ;  /* 0x0000080c01007387 */ /* 0x000fe80000100a00 */
[----:B------:R-:W-:Y:S04]  /*5c30*/  STL.64 [R1+0x10], R2 ;  /* 0x0000100201007387 */ /* 0x000fe80000100a00 */
[----:B------:R-:W-:Y:S04]  /*5c40*/  STL.64 [R1+0x18], R8 ;  /* 0x0000180801007387 */ /* 0x000fe80000100a00 */
[----:B------:R-:W-:Y:S04]  /*5c50*/  STL.64 [R1+0x20], R54 ;  /* 0x0000203601007387 */ /* 0x000fe80000100a00 */
[----:B------:R-:W-:Y:S04]  /*5c60*/  STL.64 [R1+0x28], R56 ;  /* 0x0000283801007387 */ /* 0x000fe80000100a00 */
[----:B------:R-:W-:Y:S04]  /*5c70*/  STL.64 [R1+0x30], R58 ;  /* 0x0000303a01007387 */ /* 0x000fe80000100a00 */
[----:B------:R0:W-:Y:S04]  /*5c80*/  STL.64 [R1+0x38], R60 ;  /* 0x0000383c01007387 */ /* 0x0001e80000100a00 */
[----:B0-----:R-:W1:Y:S04]  /*5c90*/  LDL.LU.64 R60, [R1+0xb0] ;  /* 0x0000b000013c7983 */ /* 0x001e680000300a00 */
[----:B------:R-:W2:Y:S04]  /*5ca0*/  LDL.LU.64 R58, [R1+0xa8] ;  /* 0x0000a800013a7983 */ /* 0x000ea80000300a00 */
[----:B------:R-:W4:Y:S04]  /*5cb0*/  LDL.LU.64 R56, [R1+0xa0] ;  /* 0x0000a00001387983 */ /* 0x000f280000300a00 */
[----:B------:R-:W2:Y:S04]  /*5cc0*/  LDL.LU.64 R54, [R1+0x98] ;  /* 0x0000980001367983 */ /* 0x000ea80000300a00 */
[----:B------:R-:W2:Y:S01]  /*5cd0*/  LDL.LU.64 R8, [R1+0x90] ;  /* 0x0000900001087983 */ /* 0x000ea20000300a00 */
[----:B------:R-:W-:-:S02]  /*5ce0*/  ISETP.GT.AND P4, PT, R11, 0x6, PT ;  /* 0x000000060b00780c */ /* 0x000fc40003f84270 */
[C---:B------:R-:W-:Y:S02]  /*5cf0*/  ISETP.GT.AND P2, PT, R11.reuse, 0x7, PT ;  /* 0x000000070b00780c */ /* 0x040fe40003f44270 */
[C---:B------:R-:W-:Y:S02]  /*5d00*/  ISETP.GT.AND P3, PT, R11.reuse, 0xb, PT ;  /* 0x0000000b0b00780c */ /* 0x040fe40003f64270 */
[----:B------:R-:W-:Y:S01]  /*5d10*/  ISETP.GT.AND P5, PT, R11, 0xc, PT ;  /* 0x0000000c0b00780c */ /* 0x000fe20003fa4270 */
[C---:B------:R-:W-:Y:S01]  /*5d20*/  IMAD.WIDE R168, R14.reuse, 0x2, R168 ;  /* 0x000000020ea87825 */ /* 0x040fe200078e02a8 */
[----:B------:R-:W-:Y:S02]  /*5d30*/  PRMT R23, RZ, 0x7610, R23 ;  /* 0x00007610ff177816 */ /* 0x000fe40000000017 */
[----:B------:R-:W-:Y:S01]  /*5d40*/  PRMT R25, RZ, 0x7610, R25 ;  /* 0x00007610ff197816 */ /* 0x000fe20000000019 */
[----:B------:R-:W-:Y:S01]  /*5d50*/  IMAD.WIDE R166, R14, 0x2, R166 ;  /* 0x000000020ea67825 */ /* 0x000fe200078e02a6 */
[----:B------:R-:W-:-:S02]  /*5d60*/  PRMT R27, RZ, 0x7610, R27 ;  /* 0x00007610ff1b7816 */ /* 0x000fc4000000001b */
[----:B------:R-:W-:Y:S01]  /*5d70*/  PRMT R29, RZ, 0x7610, R29 ;  /* 0x00007610ff1d7816 */ /* 0x000fe2000000001d */
[C---:B------:R-:W-:Y:S01]  /*5d80*/  IMAD.WIDE R156, R14.reuse, 0x2, R156 ;  /* 0x000000020e9c7825 */ /* 0x040fe200078e029c */
[----:B------:R-:W-:Y:S01]  /*5d90*/  PRMT R31, RZ, 0x7610, R31 ;  /* 0x00007610ff1f7816 */ /* 0x000fe2000000001f */
[----:B------:R-:W3:Y:S01]  /*5da0*/  @P4 LDG.E.U16 R23, desc[UR22][R2.64] ;  /* 0x0000001602174981 */ /* 0x000ee2000c1e1500 */
[----:B------:R-:W-:Y:S01]  /*5db0*/  PRMT R33, RZ, 0x7610, R33 ;  /* 0x00007610ff217816 */ /* 0x000fe20000000021 */
[C---:B------:R-:W-:Y:S01]  /*5dc0*/  IMAD.WIDE R154, R14.reuse, 0x2, R154 ;  /* 0x000000020e9a7825 */ /* 0x040fe200078e029a */
[----:B------:R-:W-:Y:S01]  /*5dd0*/  PRMT R22, RZ, 0x7610, R22 ;  /* 0x00007610ff167816 */ /* 0x000fe20000000016 */
[----:B------:R-:W3:Y:S01]  /*5de0*/  @P4 LDG.E.U16 R25, desc[UR22][R12.64] ;  /* 0x000000160c194981 */ /* 0x000ee2000c1e1500 */
[----:B------:R-:W-:Y:S01]  /*5df0*/  PRMT R24, RZ, 0x7610, R24 ;  /* 0x00007610ff187816 */ /* 0x000fe20000000018 */
[----:B------:R-:W-:Y:S01]  /*5e00*/  IMAD.WIDE R212, R14, 0x2, R212 ;  /* 0x000000020ed47825 */ /* 0x000fe200078e02d4 */
[C---:B------:R-:W-:Y:S01]  /*5e10*/  ISETP.GT.AND P4, PT, R11.reuse, 0xd, PT ;  /* 0x0000000d0b00780c */ /* 0x040fe20003f84270 */
[----:B------:R-:W3:Y:S04]  /*5e20*/  @P2 LDG.E.U16 R27, desc[UR22][R196.64] ;  /* 0x00000016c41b2981 */ /* 0x000ee8000c1e1500 */
[----:B------:R-:W3:Y:S01]  /*5e30*/  @P2 LDG.E.U16 R29, desc[UR22][R212.64] ;  /* 0x00000016d41d2981 */ /* 0x000ee2000c1e1500 */
[----:B------:R-:W-:-:S03]  /*5e40*/  ISETP.GT.AND P2, PT, R11, 0xe, PT ;  /* 0x0000000e0b00780c */ /* 0x000fc60003f44270 */
[----:B------:R-:W3:Y:S04]  /*5e50*/  @P3 LDG.E.U16 R31, desc[UR22][R154.64] ;  /* 0x000000169a1f3981 */ /* 0x000ee8000c1e1500 */
[----:B------:R-:W3:Y:S01]  /*5e60*/  @P3 LDG.E.U16 R33, desc[UR22][R156.64] ;  /* 0x000000169c213981 */ /* 0x000ee2000c1e1500 */
[----:B------:R-:W-:-:S03]  /*5e70*/  ISETP.GT.AND P3, PT, R11, 0xf, PT ;  /* 0x0000000f0b00780c */ /* 0x000fc60003f64270 */
[----:B------:R-:W3:Y:S04]  /*5e80*/  @P5 LDG.E.U16 R22, desc[UR22][R166.64] ;  /* 0x00000016a6165981 */ /* 0x000ee8000c1e1500 */
[----:B------:R-:W3:Y:S01]  /*5e90*/  @P5 LDG.E.U16 R24, desc[UR22][R168.64] ;  /* 0x00000016a8185981 */ /* 0x000ee2000c1e1500 */
[----:B------:R-:W-:Y:S01]  /*5ea0*/  ISETP.GT.AND P5, PT, R11, 0x13, PT ;  /* 0x000000130b00780c */ /* 0x000fe20003fa4270 */
[C---:B------:R-:W-:Y:S01]  /*5eb0*/  IMAD.WIDE R160, R14.reuse, 0x2, R160 ;  /* 0x000000020ea07825 */ /* 0x040fe200078e02a0 */
[----:B------:R-:W-:Y:S01]  /*5ec0*/  PRMT R35, RZ, 0x7610, R35 ;  /* 0x00007610ff237816 */ /* 0x000fe20000000023 */
[----:B------:R-:W3:Y:S01]  /*5ed0*/  LDL.LU.64 R2, [R1+0x88] ;  /* 0x0000880001027983 */ /* 0x000ee20000300a00 */
[----:B------:R-:W-:Y:S01]  /*5ee0*/  PRMT R37, RZ, 0x7610, R37 ;  /* 0x00007610ff257816 */ /* 0x000fe20000000025 */
[C---:B------:R-:W-:Y:S01]  /*5ef0*/  IMAD.WIDE R158, R14.reuse, 0x2, R158 ;  /* 0x000000020e9e7825 */ /* 0x040fe200078e029e */
[----:B------:R-:W-:Y:S01]  /*5f00*/  PRMT R39, RZ, 0x7610, R39 ;  /* 0x00007610ff277816 */ /* 0x000fe20000000027 */
[----:B------:R-:W3:Y:S01]  /*5f10*/  LDL.LU.64 R12, [R1+0x80] ;  /* 0x00008000010c7983 */ /* 0x000ee20000300a00 */
[----:B------:R-:W-:Y:S01]  /*5f20*/  PRMT R41, RZ, 0x7610, R41 ;  /* 0x00007610ff297816 */ /* 0x000fe20000000029 */
[C---:B------:R-:W-:Y:S01]  /*5f30*/  IMAD.WIDE R214, R14.reuse, 0x2, R214 ;  /* 0x000000020ed67825 */ /* 0x040fe200078e02d6 */
[----:B------:R-:W-:Y:S01]  /*5f40*/  PRMT R43, RZ, 0x7610, R43 ;  /* 0x00007610ff2b7816 */ /* 0x000fe2000000002b */
[----:B------:R0:W5:Y:S01]  /*5f50*/  LDL.LU.64 R196, [R1+0x78] ;  /* 0x0000780001c47983 */ /* 0x0001620000300a00 */
[----:B------:R-:W-:Y:S01]  /*5f60*/  PRMT R45, RZ, 0x7610, R45 ;  /* 0x00007610ff2d7816 */ /* 0x000fe2000000002d */
[----:B------:R-:W-:Y:S01]  /*5f70*/  IMAD.WIDE R206, R14, 0x2, R206 ;  /* 0x000000020ece7825 */ /* 0x000fe200078e02ce */
[----:B------:R-:W-:-:S02]  /*5f80*/  PRMT R47, RZ, 0x7610, R47 ;  /* 0x00007610ff2f7816 */ /* 0x000fc4000000002f */
[----:B------:R-:W-:Y:S01]  /*5f90*/  PRMT R49, RZ, 0x7610, R49 ;  /* 0x00007610ff317816 */ /* 0x000fe20000000031 */
[C---:B------:R-:W-:Y:S01]  /*5fa0*/  IMAD.WIDE R192, R14.reuse, 0x2, R192 ;  /* 0x000000020ec07825 */ /* 0x040fe200078e02c0 */
[----:B------:R-:W3:Y:S03]  /*5fb0*/  @P3 LDG.E.U16 R43, desc[UR22][R206.64] ;  /* 0x00000016ce2b3981 */ /* 0x000ee6000c1e1500 */
[C---:B------:R-:W-:Y:S01]  /*5fc0*/  IMAD.WIDE R190, R14.reuse, 0x2, R190 ;  /* 0x000000020ebe7825 */ /* 0x040fe200078e02be */
[----:B------:R-:W3:Y:S03]  /*5fd0*/  @P2 LDG.E.U16 R41, desc[UR22][R192.64] ;  /* 0x00000016c0292981 */ /* 0x000ee6000c1e1500 */
[C---:B------:R-:W-:Y:S01]  /*5fe0*/  IMAD.WIDE R180, R14.reuse, 0x2, R180 ;  /* 0x000000020eb47825 */ /* 0x040fe200078e02b4 */
[----:B------:R-:W3:Y:S03]  /*5ff0*/  @P2 LDG.E.U16 R39, desc[UR22][R190.64] ;  /* 0x00000016be272981 */ /* 0x000ee6000c1e1500 */
[----:B------:R-:W-:Y:S01]  /*6000*/  IMAD.WIDE R178, R14, 0x2, R178 ;  /* 0x000000020eb27825 */ /* 0x000fe200078e02b2 */
[----:B------:R-:W3:Y:S01]  /*6010*/  @P4 LDG.E.U16 R37, desc[UR22][R180.64] ;  /* 0x00000016b4254981 */ /* 0x000ee2000c1e1500 */
[----:B------:R-:W-:-:S03]  /*6020*/  ISETP.GT.AND P2, PT, R11, 0x15, PT ;  /* 0x000000150b00780c */ /* 0x000fc60003f44270 */
[----:B------:R-:W3:Y:S01]  /*6030*/  @P4 LDG.E.U16 R35, desc[UR22][R178.64] ;  /* 0x00000016b2234981 */ /* 0x000ee2000c1e1500 */
[----:B------:R-:W-:-:S03]  /*6040*/  ISETP.GT.AND P4, PT, R11, 0x14, PT ;  /* 0x000000140b00780c */ /* 0x000fc60003f84270 */
[----:B------:R-:W3:Y:S01]  /*6050*/  @P3 LDG.E.U16 R45, desc[UR22][R214.64] ;  /* 0x00000016d62d3981 */ /* 0x000ee2000c1e1500 */
[----:B------:R-:W-:-:S03]  /*6060*/  ISETP.GT.AND P3, PT, R11, 0x16, PT ;  /* 0x000000160b00780c */ /* 0x000fc60003f64270 */
[----:B------:R-:W3:Y:S04]  /*6070*/  @P5 LDG.E.U16 R47, desc[UR22][R158.64] ;  /* 0x000000169e2f5981 */ /* 0x000ee8000c1e1500 */
[----:B------:R-:W3:Y:S01]  /*6080*/  @P5 LDG.E.U16 R49, desc[UR22][R160.64] ;  /* 0x00000016a0315981 */ /* 0x000ee2000c1e1500 */
        /* <DEDUP_REMOVED lines=8> */
[----:B------:R-:W-:Y:S02]  /*6110*/  PRMT R199, RZ, 0x7610, R199 ;  /* 0x00007610ffc77816 */ /* 0x000fe400000000c7 */
[----:B------:R-:W-:Y:S01]  /*6120*/  PRMT R221, RZ, 0x7610, R221 ;  /* 0x00007610ffdd7816 */ /* 0x000fe200000000dd */
[C---:B------:R-:W-:Y:S01]  /*6130*/  IMAD.WIDE R194, R14.reuse, 0x2, R194 ;  /* 0x000000020ec27825 */ /* 0x040fe200078e02c2 */
[----:B------:R-:W-:Y:S02]  /*6140*/  PRMT R223, RZ, 0x7610, R223 ;  /* 0x00007610ffdf7816 */ /* 0x000fe400000000df */
        /* <DEDUP_REMOVED lines=9> */
[----:B------:R-:W-:-:S02]  /*61e0*/  ISETP.GT.AND P2, PT, R11, 0x1c, PT ;  /* 0x0000001c0b00780c */ /* 0x000fc40003f44270 */
[C---:B------:R-:W-:Y:S01]  /*61f0*/  ISETP.GT.AND P6, PT, R11.reuse, 0x1f, PT ;  /* 0x0000001f0b00780c */ /* 0x040fe20003fc4270 */
        /* <DEDUP_REMOVED lines=28> */
[C---:B------:R-:W-:Y:S01]  /*63c0*/  IMAD.WIDE R164, R14.reuse, 0x2, R164 ;  /* 0x000000020ea47825 */ /* 0x040fe200078e02a4 */
[----:B------:R-:W3:Y:S03]  /*63d0*/  @P2 LDG.E.U16 R30, desc[UR22][R174.64] ;  /* 0x00000016ae1e2981 */ /* 0x000ee6000c1e1500 */
[----:B------:R-:W-:Y:S01]  /*63e0*/  IMAD.WIDE R162, R14, 0x2, R162 ;  /* 0x000000020ea27825 */ /* 0x000fe200078e02a2 */
[----:B------:R-:W3:Y:S04]  /*63f0*/  @P4 LDG.E.U16 R229, desc[UR22][R164.64] ;  /* 0x00000016a4e54981 */ /* 0x000ee8000c1e1500 */
[----:B------:R-:W3:Y:S04]  /*6400*/  @P4 LDG.E.U16 R227, desc[UR22][R162.64] ;  /* 0x00000016a2e34981 */ /* 0x000ee8000c1e1500 */
[----:B------:R-:W3:Y:S04]  /*6410*/  @P5 LDG.E.U16 R235, desc[UR22][R202.64] ;  /* 0x00000016caeb5981 */ /* 0x000ee8000c1e1500 */
[----:B------:R-:W3:Y:S04]  /*6420*/  @P5 LDG.E.U16 R237, desc[UR22][R204.64] ;  /* 0x00000016cced5981 */ /* 0x000ee8000c1e1500 */
[----:B------:R-:W3:Y:S04]  /*6430*/  @P6 LDG.E.U16 R239, desc[UR22][R210.64] ;  /* 0x00000016d2ef6981 */ /* 0x000ee8000c1e1500 */
[----:B------:R-:W3:Y:S01]  /*6440*/  @P6 LDG.E.U16 R241, desc[UR22][R218.64] ;  /* 0x00000016daf16981 */ /* 0x000ee2000c1e1500 */
[----:B------:R-:W-:Y:S01]  /*6450*/  BAR.SYNC.DEFER_BLOCKING 0x0 ;  /* 0x0000000000007b1d */ /* 0x000fe20000010000 */
        /* <DEDUP_REMOVED lines=10> */
[----:B------:R-:W-:-:S03]  /*6500*/  PRMT R252, RZ, 0x7610, R252 ;  /* 0x00007610fffc7816 */ /* 0x000fc600000000fc */
[----:B------:R-:W-:Y:S01]  /*6510*/  IMAD.WIDE R100, R15, 0x2, R100 ;  /* 0x000000020f647825 */ /* 0x000fe200078e0264 */
[----:B------:R-:W-:Y:S04]  /*6520*/  STS.U16 [R10+UR9+0x4000], R243 ;  /* 0x004000f30a007988 */ /* 0x000fe80008000409 */
[----:B------:R-:W-:Y:S04]  /*6530*/  STS.U16 [R10+UR9+0x6000], R245 ;  /* 0x006000f50a007988 */ /* 0x000fe80008000409 */
[----:B------:R-:W-:Y:S04]  /*6540*/  STS.U16 [R10+UR9+0x4400], R251 ;  /* 0x004400fb0a007988 */ /* 0x000fe80008000409 */
[----:B------:R0:W-:Y:S04]  /*6550*/  STS.U16 [R10+UR9+0x6400], R38 ;  /* 0x006400260a007988 */ /* 0x0001e80008000409 */
[----:B------:R0:W-:Y:S04]  /*6560*/  STS.U16 [R10+UR9+0x4800], R44 ;  /* 0x0048002c0a007988 */ /* 0x0001e80008000409 */
[----:B------:R0:W-:Y:S04]  /*6570*/  STS.U16 [R10+UR9+0x6800], R46 ;  /* 0x0068002e0a007988 */ /* 0x0001e80008000409 */
[----:B------:R0:W-:Y:S04]  /*6580*/  STS.U16 [R10+UR9+0x4c00], R52 ;  /* 0x004c00340a007988 */ /* 0x0001e80008000409 */
[----:B------:R0:W-:Y:S02]  /*6590*/  STS.U16 [R10+UR9+0x6c00], R220 ;  /* 0x006c00dc0a007988 */ /* 0x0001e40008000409 */
[----:B0-----:R-:W-:-:S02]  /*65a0*/  PRMT R38, RZ, 0x7610, R38 ;  /* 0x00007610ff267816 */ /* 0x001fc40000000026 */
        /* <DEDUP_REMOVED lines=8> */
[----:B------:R0:W-:Y:S04]  /*6630*/  STS.U16 [R6+UR9+0x4880], R48 ;  /* 0x0048803006007988 */ /* 0x0001e80008000409 */
[----:B------:R1:W-:Y:S01]  /*6640*/  STS.U16 [R6+UR9+0x6880], R50 ;  /* 0x0068803206007988 */ /* 0x0003e20008000409 */
[----:B0-----:R-:W-:-:S03]  /*6650*/  PRMT R40, RZ, 0x7610, R40 ;  /* 0x00007610ff287816 */ /* 0x001fc60000000028 */
[----:B------:R-:W-:Y:S01]  /*6660*/  STS.U16 [R6+UR9+0x4c80], R226 ;  /* 0x004c80e206007988 */ /* 0x000fe20008000409 */
[----:B------:R-:W-:-:S03]  /*6670*/  PRMT R42, RZ, 0x7610, R42 ;  /* 0x00007610ff2a7816 */ /* 0x000fc6000000002a */
[----:B------:R-:W-:Y:S01]  /*6680*/  STS.U16 [R6+UR9+0x6c80], R228 ;  /* 0x006c80e406007988 */ /* 0x000fe20008000409 */
[----:B------:R-:W-:-:S03]  /*6690*/  PRMT R48, RZ, 0x7610, R48 ;  /* 0x00007610ff307816 */ /* 0x000fc60000000030 */
[----:B------:R0:W-:Y:S01]  /*66a0*/  STS.U16 [R5+UR9+0x4100], R34 ;  /* 0x0041002205007988 */ /* 0x0001e20008000409 */
[----:B-1----:R-:W-:-:S03]  /*66b0*/  PRMT R50, RZ, 0x7610, R50 ;  /* 0x00007610ff327816 */ /* 0x002fc60000000032 */
[----:B------:R1:W-:Y:S01]  /*66c0*/  STS.U16 [R5+UR9+0x6100], R36 ;  /* 0x0061002405007988 */ /* 0x0003e20008000409 */
[----:B--2---:R-:W-:-:S03]  /*66d0*/  ISETP.GE.AND P2, PT, R8, R11, PT ;  /* 0x0000000b0800720c */ /* 0x004fc60003f46270 */
[----:B------:R2:W-:Y:S01]  /*66e0*/  STS.U16 [R5+UR9+0x4500], R224 ;  /* 0x004500e005007988 */ /* 0x0005e20008000409 */
[----:B0-----:R-:W-:-:S03]  /*66f0*/  PRMT R34, RZ, 0x7610, R34 ;  /* 0x00007610ff227816 */ /* 0x001fc60000000022 */
[----:B------:R0:W-:Y:S01]  /*6700*/  STS.U16 [R5+UR9+0x6500], R230 ;  /* 0x006500e605007988 */ /* 0x0001e20008000409 */
[----:B-1----:R-:W-:-:S03]  /*6710*/  PRMT R36, RZ, 0x7610, R36 ;  /* 0x00007610ff247816 */ /* 0x002fc60000000024 */
[----:B------:R1:W-:Y:S01]  /*6720*/  STS.U16 [R5+UR9+0x4900], R232 ;  /* 0x004900e805007988 */ /* 0x0003e20008000409 */
[----:B------:R-:W-:-:S03]  /*6730*/  PRMT R226, RZ, 0x7610, R226 ;  /* 0x00007610ffe27816 */ /* 0x000fc600000000e2 */
[----:B------:R1:W-:Y:S01]  /*6740*/  STS.U16 [R5+UR9+0x6900], R234 ;  /* 0x006900ea05007988 */ /* 0x0003e20008000409 */
[----:B--2---:R-:W-:-:S03]  /*6750*/  PRMT R224, RZ, 0x7610, R224 ;  /* 0x00007610ffe07816 */ /* 0x004fc600000000e0 */
[----:B------:R2:W-:Y:S01]  /*6760*/  STS.U16 [R5+UR9+0x4d00], R236 ;  /* 0x004d00ec05007988 */ /* 0x0005e20008000409 */
[----:B------:R-:W-:-:S03]  /*6770*/  PRMT R228, RZ, 0x7610, R228 ;  /* 0x00007610ffe47816 */ /* 0x000fc600000000e4 */
[----:B------:R4:W-:Y:S01]  /*6780*/  STS.U16 [R5+UR9+0x6d00], R238 ;  /* 0x006d00ee05007988 */ /* 0x0009e20008000409 */
[----:B0-----:R-:W-:Y:S01]  /*6790*/  PRMT R230, RZ, 0x7610, R230 ;  /* 0x00007610ffe67816 */ /* 0x001fe200000000e6 */
[C---:B------:R-:W-:Y:S02]  /*67a0*/  IMAD.WIDE R96, R15.reuse, 0x2, R96 ;  /* 0x000000020f607825 */ /* 0x040fe400078e0260 */
[----:B------:R0:W-:Y:S01]  /*67b0*/  STS.U16 [R4+UR9+0x4180], R222 ;  /* 0x004180de04007988 */ /* 0x0001e20008000409 */
[----:B-1----:R-:W-:Y:S01]  /*67c0*/  PRMT R232, RZ, 0x7610, R232 ;  /* 0x00007610ffe87816 */ /* 0x002fe200000000e8 */
[C---:B------:R-:W-:Y:S01]  /*67d0*/  IMAD.WIDE R92, R15.reuse, 0x2, R92 ;  /* 0x000000020f5c7825 */ /* 0x040fe200078e025c */
[----:B------:R-:W-:Y:S01]  /*67e0*/  PRMT R234, RZ, 0x7610, R234 ;  /* 0x00007610ffea7816 */ /* 0x000fe200000000ea */
[----:B------:R-:W3:Y:S01]  /*67f0*/  @!P2 LDG.E.U16 R220, desc[UR22][R96.64] ;  /* 0x0000001660dca981 */ /* 0x000ee2000c1e1500 */
[----:B--2---:R-:W-:Y:S01]  /*6800*/  PRMT R236, RZ, 0x7610, R236 ;  /* 0x00007610ffec7816 */ /* 0x004fe200000000ec */
[C---:B------:R-:W-:Y:S01]  /*6810*/  IMAD.WIDE R88, R15.reuse, 0x2, R88 ;  /* 0x000000020f587825 */ /* 0x040fe200078e0258 */
[----:B----4-:R-:W-:Y:S01]  /*6820*/  PRMT R238, RZ, 0x7610, R238 ;  /* 0x00007610ffee7816 */ /* 0x010fe200000000ee */
[----:B------:R-:W2:Y:S01]  /*6830*/  @!P2 LDG.E.U16 R52, desc[UR22][R92.64] ;  /* 0x000000165c34a981 */ /* 0x000ea2000c1e1500 */
[----:B------:R-:W-:Y:S01]  /*6840*/  PRMT R243, RZ, 0x7610, R243 ;  /* 0x00007610fff37816 */ /* 0x000fe200000000f3 */
[C---:B------:R-:W-:Y:S01]  /*6850*/  IMAD.WIDE R84, R15.reuse, 0x2, R84 ;  /* 0x000000020f547825 */ /* 0x040fe200078e0254 */
[----:B0-----:R-:W-:Y:S01]  /*6860*/  PRMT R222, RZ, 0x7610, R222 ;  /* 0x00007610ffde7816 */ /* 0x001fe200000000de */
[----:B------:R-:W4:Y:S01]  /*6870*/  @!P2 LDG.E.U16 R50, desc[UR22][R88.64] ;  /* 0x000000165832a981 */ /* 0x000f22000c1e1500 */
[----:B------:R-:W-:Y:S01]  /*6880*/  PRMT R245, RZ, 0x7610, R245 ;  /* 0x00007610fff57816 */ /* 0x000fe200000000f5 */
[C---:B------:R-:W-:Y:S01]  /*6890*/  IMAD.WIDE R80, R15.reuse, 0x2, R80 ;  /* 0x000000020f507825 */ /* 0x040fe200078e0250 */
[----:B------:R-:W-:Y:S01]  /*68a0*/  PRMT R247, RZ, 0x7610, R247 ;  /* 0x00007610fff77816 */ /* 0x000fe200000000f7 */
[----:B------:R-:W4:Y:S01]  /*68b0*/  @!P2 LDG.E.U16 R48, desc[UR22][R84.64] ;  /* 0x000000165430a981 */ /* 0x000f22000c1e1500 */
[----:B------:R-:W-:Y:S01]  /*68c0*/  PRMT R249, RZ, 0x7610, R249 ;  /* 0x00007610fff97816 */ /* 0x000fe200000000f9 */
[C---:B------:R-:W-:Y:S01]  /*68d0*/  IMAD.WIDE R76, R15.reuse, 0x2, R76 ;  /* 0x000000020f4c7825 */ /* 0x040fe200078e024c */
[----:B------:R-:W-:Y:S01]  /*68e0*/  PRMT R251, RZ, 0x7610, R251 ;  /* 0x00007610fffb7816 */ /* 0x000fe200000000fb */
[----:B------:R-:W4:Y:S02]  /*68f0*/  @!P2 LDG.E.U16 R46, desc[UR22][R80.64] ;  /* 0x00000016502ea981 */ /* 0x000f24000c1e1500 */
[----:B------:R-:W-:-:S02]  /*6900*/  IMAD.WIDE R72, R15, 0x2, R72 ;  /* 0x000000020f487825 */ /* 0x000fc400078e0248 */
[----:B------:R-:W4:Y:S02]  /*6910*/  @!P2 LDG.E.U16 R44, desc[UR22][R76.64] ;  /* 0x000000164c2ca981 */ /* 0x000f24000c1e1500 */
[C---:B------:R-:W-:Y:S02]  /*6920*/  IMAD.WIDE R68, R15.reuse, 0x2, R68 ;  /* 0x000000020f447825 */ /* 0x040fe400078e0244 */
[----:B------:R-:W4:Y:S02]  /*6930*/  @!P2 LDG.E.U16 R42, desc[UR22][R72.64] ;  /* 0x00000016482aa981 */ /* 0x000f24000c1e1500 */
[C---:B------:R-:W-:Y:S02]  /*6940*/  IMAD.WIDE R64, R15.reuse, 0x2, R64 ;  /* 0x000000020f407825 */ /* 0x040fe400078e0240 */
        /* <DEDUP_REMOVED lines=35> */
[----:B------:R-:W-:Y:S02]  /*6b80*/  IMAD.WIDE R54, R15, 0x2, R54 ;  /* 0x000000020f367825 */ /* 0x000fe400078e0236 */
[----:B------:R-:W4:Y:S04]  /*6b90*/  @!P2 LDG.E.U16 R232, desc[UR22][R58.64] ;  /* 0x000000163ae8a981 */ /* 0x000f28000c1e1500 */
[----:B------:R-:W4:Y:S04]  /*6ba0*/  @!P2 LDG.E.U16 R252, desc[UR22][R98.64] ;  /* 0x0000001662fca981 */ /* 0x000f28000c1e1500 */
[----:B------:R-:W4:Y:S04]  /*6bb0*/  @!P2 LDG.E.U16 R243, desc[UR22][R102.64] ;  /* 0x0000001666f3a981 */ /* 0x000f28000c1e1500 */
[----:B------:R-:W4:Y:S04]  /*6bc0*/  @!P2 LDG.E.U16 R245, desc[UR22][R106.64] ;  /* 0x000000166af5a981 */ /* 0x000f28000c1e1500 */
[----:B------:R-:W4:Y:S04]  /*6bd0*/  @!P2 LDG.E.U16 R247, desc[UR22][R110.64] ;  /* 0x000000166ef7a981 */ /* 0x000f28000c1e1500 */
[----:B------:R-:W4:Y:S04]  /*6be0*/  @!P2 LDG.E.U16 R249, desc[UR22][R114.64] ;  /* 0x0000001672f9a981 */ /* 0x000f28000c1e1500 */
[----:B------:R-:W4:Y:S04]  /*6bf0*/  @!P2 LDG.E.U16 R251, desc[UR22][R54.64] ;  /* 0x0000001636fba981 */ /* 0x000f28000c1e1500 */
[----:B------:R0:W-:Y:S04]  /*6c00*/  STS.U16 [R4+UR9+0x6180], R17 ;  /* 0x0061801104007988 */ /* 0x0001e80008000409 */
[----:B---3--:R0:W-:Y:S04]  /*6c10*/  STS.U16 [R4+UR9+0x4580], R31 ;  /* 0x0045801f04007988 */ /* 0x0081e80008000409 */
        /* <DEDUP_REMOVED lines=38> */
[----:B--2---:R0:W-:Y:S04]  /*6e80*/  STS.U16 [R9+UR9+0xb200], R52 ;  /* 0x00b2003409007988 */ /* 0x0041e80008000409 */
[----:B----4-:R0:W-:Y:S04]  /*6e90*/  STS.U16 [R9+UR9+0xb000], R50 ;  /* 0x00b0003209007988 */ /* 0x0101e80008000409 */
        /* <DEDUP_REMOVED lines=29> */
[----:B------:R1:W-:Y:S06]  /*7070*/  MEMBAR.ALL.CTA ;  /* 0x0000000000007992 */ /* 0x0003ec0000008000 */
[----:B-1----:R-:W1:Y:S01]  /*7080*/  FENCE.VIEW.ASYNC.S ;  /* 0x00000000000073c6 */ /* 0x002e620000000000 */
[----:B------:R-:W-:-:S04]  /*7090*/  ULEA UR11, UR24, UR9, 0x3 ;  /* 0x00000009180b7291 */ /* 0x000fc8000f8e18ff */
[----:B------:R-:W-:Y:S01]  /*70a0*/  UIADD3 UR11, UPT, UPT, UR11, 0xc000, URZ ;  /* 0x0000c0000b0b7890 */ /* 0x000fe2000fffe0ff */
[----:B-1----:R-:W-:Y:S06]  /*70b0*/  BAR.SYNC.DEFER_BLOCKING 0x0 ;  /* 0x0000000000007b1d */ /* 0x002fec0000010000 */
[----:B0-----:R-:W-:Y:S05]  /*70c0*/  @P0 BRA `(.L_x_9) ;  /* 0x0000000000500947 */ /* 0x001fea0003800000 */
[----:B------:R-:W-:Y:S02]  /*70d0*/  UIADD3 UR25, UPT, UPT, UR8, 0x80, URZ ;  /* 0x0000008008197890 */ /* 0x000fe4000fffe0ff */
[----:B------:R-:W-:Y:S01]  /*70e0*/  UIADD3 UR34, UPT, UPT, UR8, 0x80, URZ ;  /* 0x0000008008227890 */ /* 0x000fe2000fffe0ff */
        /* <DEDUP_REMOVED lines=9> */
[----:B------:R0:W-:Y:S01]  /*7180*/  UTCHMMA gdesc[UR16], gdesc[UR12], tmem[UR8], tmem[UR20], idesc[UR21], UPT ;  /* 0x00ff140c100075ea */ /* 0x0001e2000b800008 */
[----:B------:R-:W-:Y:S01]  /*7190*/  UMOV UR36, 0x0 ;  /* 0x0000000000247882 */ /* 0x000fe20000000000 */
[----:B------:R-:W-:Y:S01]  /*71a0*/  UMOV UR37, 0x8208010 ;  /* 0x0820801000257882 */ /* 0x000fe20000000000 */
[----:B------:R0:W-:Y:S01]  /*71b0*/  UTCHMMA gdesc[UR18], gdesc[UR14], tmem[UR8], tmem[UR30], idesc[UR31], UPT ;  /* 0x00ff1e0e120075ea */ /* 0x0001e2000b800008 */
[----:B------:R-:W-:Y:S01]  /*71c0*/  UMOV UR4, UR6 ;  /* 0x0000000600047c82 */ /* 0x000fe20008000000 */
[----:B------:R0:W-:Y:S01]  /*71d0*/  UTCHMMA gdesc[UR26], gdesc[UR12], tmem[UR25], tmem[UR32], idesc[UR33], UPT ;  /* 0x00ff200c1a0075ea */ /* 0x0001e2000b800019 */
[----:B------:R0:W-:Y:S01]  /*71e0*/  UTCHMMA gdesc[UR28], gdesc[UR14], tmem[UR34], tmem[UR36], idesc[UR37], UPT ;  /* 0x00ff240e1c0075ea */ /* 0x0001e2000b800022 */
[----:B------:R0:W-:Y:S01]  /*71f0*/  UTCBAR [UR4], URZ ;  /* 0x000000ff040073e9 */ /* 0x0001e200080000ff */
[----:B------:R-:W-:Y:S01]  /*7200*/  NOP ;  /* 0x0000000000007918 */ /* 0x000fe20000000000 */
.L_x_9:
[----:B------:R-:W-:Y:S01]  /*7210*/  UIADD3 UR24, UPT, UPT, UR24, 0x1, URZ ;  /* 0x0000000118187890 */ /* 0x000fe2000fffe0ff */
[----:B------:R-:W-:Y:S02]  /*7220*/  VIADD R16, R16, 0xffffffff ;  /* 0xffffffff10107836 */ /* 0x000fe40000000000 */
[----:B------:R-:W-:Y:S01]  /*7230*/  VIADD R11, R11, 0xffffffe0 ;  /* 0xffffffe00b0b7836 */ /* 0x000fe20000000000 */
[----:B------:R-:W-:Y:S02]  /*7240*/  UISETP.GT.AND UP1, UPT, UR24, 0x1, UPT ;  /* 0x000000011800788c */ /* 0x000fe4000bf24270 */
[----:B------:R-:W-:Y:S02]  /*7250*/  ISETP.NE.U32.AND P2, PT, R16, RZ, PT ;  /* 0x000000ff1000720c */ /* 0x000fe40003f45070 */
[----:B0-----:R-:W-:Y:S02]  /*7260*/  USEL UR4, URZ, 0x1, !UP1 ;  /* 0x00000001ff047887 */ /* 0x001fe4000c800000 */
[----:B------:R-:W-:-:S02]  /*7270*/  USEL UR24, UR24, URZ, !UP1 ;  /* 0x000000ff18187287 */ /* 0x000fc4000c800000 */
[----:B------:R-:W-:-:S03]  /*7280*/  ULOP3.LUT UR6, UR5, UR4, URZ, 0x3c, !UPT ;  /* 0x0000000405067292 */ /* 0x000fc6000f8e3cff */
[----:B------:R-:W-:-:S04]  /*7290*/  UMOV UR4, UR5 ;  /* 0x0000000500047c82 */ /* 0x000fc80008000000 */
[----:B------:R-:W-:Y:S01]  /*72a0*/  UMOV UR5, UR6 ;  /* 0x0000000600057c82 */ /* 0x000fe20008000000 */
[----:B------:R-:W-:Y:S05]  /*72b0*/  @P2 BRA `(.L_x_10) ;  /* 0xffffffe0001c2947 */ /* 0x000fea000383ffff */
.L_x_7:
[----:B------:R-:W-:-:S13]  /*72c0*/  ISETP.GE.AND P0, PT, R7, 0x20, PT ;  /* 0x000000200700780c */ /* 0x000fda0003f06270 */
[----:B------:R-:W-:Y:S05]  /*72d0*/  @!P0 BRA `(.L_x_11) ;  /* 0x0000000000108947 */ /* 0x000fea0003800000 */
[----:B------:R-:W-:-:S06]  /*72e0*/  USHF.L.U32 UR4, UR4, 0x1f, URZ ;  /* 0x0000001f04047899 */ /* 0x000fcc00080006ff */
[----:B------:R-:W-:-:S04]  /*72f0*/  IMAD.U32 R0, RZ, RZ, UR4 ;  /* 0x00000004ff007e24 */ /* 0x000fc8000f8e00ff */
[----:B------:R-:W0:Y:S02]  /*7300*/  SYNCS.PHASECHK.TRANS64.TRYWAIT P0, [UR11], R0 ;  /* 0x00000000ff0075a7 */ /* 0x000e24000800110b */
[----:B0-----:R-:W-:Y:S05]  /*7310*/  @!P0 BRA `(.L_x_12) ;  /* 0x0000007400a08947 */ /* 0x001fea0003800000 */
.L_x_11:
[----:B------:R-:W-:Y:S08]  /*7320*/  BAR.SYNC.DEFER_BLOCKING 0x0 ;  /* 0x0000000000007b1d */ /* 0x000ff00000010000 */
[----:B------:R-:W0:Y:S01]  /*7330*/  LDC R201, c[0x0][0x3b4] ;  /* 0x0000ed00ffc97b82 */ /* 0x000e220000000800 */
[----:B------:R-:W1:Y:S01]  /*7340*/  LDCU.128 UR4, c[0x0][0x390] ;  /* 0x00007200ff0477ac */ /* 0x000e620008000c00 */
[----:B------:R-:W2:Y:S01]  /*7350*/  LDCU.64 UR34, c[0x0][0x398] ;  /* 0x00007300ff2277ac */ /* 0x000ea20008000a00 */
[----:B------:R-:W3:Y:S01]  /*7360*/  LDCU UR32, c[0x0][0x3b8] ;  /* 0x00007700ff2077ac */ /* 0x000ee20008000800 */
[----:B------:R-:W4:Y:S01]  /*7370*/  LDCU.64 UR12, c[0x0][0x398] ;  /* 0x00007300ff0c77ac */ /* 0x000f220008000a00 */
[----:B------:R-:W0:Y:S01]  /*7380*/  LDCU.64 UR16, c[0x0][0x398] ;  /* 0x00007300ff1077ac */ /* 0x000e220008000a00 */
[----:B------:R-:W1:Y:S02]  /*7390*/  @!P1 SYNCS.CCTL.IV [UR9+0xc000] ;  /* 0x00c00000ff0099b1 */ /* 0x000e640008000009 */
[----:B-1----:R-:W-:Y:S01]  /*73a0*/  BAR.SYNC.DEFER_BLOCKING 0x0 ;  /* 0x0000000000007b1d */ /* 0x002fe20000010000 */
[----:B------:R-:W-:-:S04]  /*73b0*/  ISETP.GE.AND P0, PT, R198, UR6, PT ;  /* 0x00000006c6007c0c */ /* 0x000fc8000bf06270 */
[C---:B--2--5:R-:W-:Y:S01]  /*73c0*/  ISETP.LT.AND P0, PT, R196.reuse, UR35, !P0 ;  /* 0x00000023c4007c0c */ /* 0x064fe2000c701270 */
[----:B------:R-:W1:Y:S01]  /*73d0*/  LDCU.64 UR28, c[0x0][0x398] ;  /* 0x00007300ff1c77ac */ /* 0x000e620008000a00 */
[----:B------:R-:W2:Y:S01]  /*73e0*/  LDTM.x64 R24, tmem[UR10] ;  /* 0x0000000a001879ee */ /* 0x000ea20008340000 */
[----:B------:R-:W-:Y:S01]  /*73f0*/  LDTM.x64 R132, tmem[UR10+0x40] ;  /* 0x0000400a008479ee */ /* 0x000fe20008340000 */
[----:B---3--:R-:W-:Y:S01]  /*7400*/  IMAD R203, R196, UR32, RZ ;  /* 0x00000020c4cb7c24 */ /* 0x008fe2000f8e02ff */
[----:B------:R-:W3:Y:S01]  /*7410*/  LDCU.64 UR24, c[0x0][0x398] ;  /* 0x00007300ff1877ac */ /* 0x000ee20008000a00 */
[----:B------:R-:W0:Y:S01]  /*7420*/  LDCU.64 UR14, c[0x0][0x398] ;  /* 0x00007300ff0e77ac */ /* 0x000e220008000a00 */
[----:B------:R-:W0:Y:S01]  /*7430*/  LDCU.64 UR26, c[0x0][0x398] ;  /* 0x00007300ff1a77ac */ /* 0x000e220008000a00 */
[----:B------:R-:W0:Y:S01]  /*7440*/  LDCU.64 UR30, c[0x0][0x398] ;  /* 0x00007300ff1e77ac */ /* 0x000e220008000a00 */
[----:B------:R-:W0:Y:S01]  /*7450*/  @!P1 SYNCS.CCTL.IV [UR9+0xc008] ;  /* 0x00c00800ff0099b1 */ /* 0x000e220008000009 */
[----:B------:R-:W0:Y:S01]  /*7460*/  LDCU.64 UR18, c[0x0][0x398] ;  /* 0x00007300ff1277ac */ /* 0x000e220008000a00 */
[----:B------:R-:W0:Y:S01]  /*7470*/  LDCU.64 UR20, c[0x0][0x398] ;  /* 0x00007300ff1477ac */ /* 0x000e220008000a00 */
[----:B--2---:R-:W-:Y:S01]  /*7480*/  IMAD.MOV.U32 R227, RZ, RZ, R68 ;  /* 0x000000ffffe37224 */ /* 0x004fe200078e0044 */
[----:B------:R-:W-:Y:S01]  /*7490*/  STL [R1+0x44], R41 ;  /* 0x0000442901007387 */ /* 0x000fe20000100800 */
[----:B------:R-:W-:Y:S01]  /*74a0*/  IMAD.MOV.U32 R226, RZ, RZ, R69 ;  /* 0x000000ffffe27224 */ /* 0x000fe200078e0045 */
[----:B------:R-:W2:Y:S01]  /*74b0*/  LDCU UR6, c[0x0][0x398] ;  /* 0x00007300ff0677ac */ /* 0x000ea20008000800 */
[----:B------:R-:W-:Y:S01]  /*74c0*/  IMAD.MOV.U32 R225, RZ, RZ, R70 ;  /* 0x000000ffffe17224 */ /* 0x000fe200078e0046 */
[----:B------:R0:W-:Y:S01]  /*74d0*/  STL [R1+0x48], R42 ;  /* 0x0000482a01007387 */ /* 0x0001e20000100800 */
[----:B------:R-:W-:Y:S01]  /*74e0*/  IMAD.MOV.U32 R224, RZ, RZ, R71 ;  /* 0x000000ffffe07224 */ /* 0x000fe200078e0047 */
[----:B------:R-:W0:Y:S01]  /*74f0*/  LDCU UR9, c[0x0][0x398] ;  /* 0x00007300ff0977ac */ /* 0x000e220008000800 */
[----:B------:R-:W-:-:S02]  /*7500*/  IMAD.MOV.U32 R223, RZ, RZ, R72 ;  /* 0x000000ffffdf7224 */ /* 0x000fc400078e0048 */
[----:B------:R-:W-:Y:S01]  /*7510*/  IMAD.MOV.U32 R222, RZ, RZ, R73 ;  /* 0x000000ffffde7224 */ /* 0x000fe200078e0049 */
[----:B------:R-:W0:Y:S01]  /*7520*/  LDCU UR33, c[0x0][0x398] ;  /* 0x00007300ff2177ac */ /* 0x000e220008000800 */
[----:B------:R-:W-:Y:S02]  /*7530*/  IMAD.MOV.U32 R221, RZ, RZ, R74 ;  /* 0x000000ffffdd7224 */ /* 0x000fe400078e004a */
[----:B------:R-:W-:Y:S01]  /*7540*/  IMAD.MOV.U32 R220, RZ, RZ, R75 ;  /* 0x000000ffffdc7224 */ /* 0x000fe200078e004b */
[----:B------:R-:W0:Y:S01]  /*7550*/  LDCU UR35, c[0x0][0x398] ;  /* 0x00007300ff2377ac */ /* 0x000e220008000800 */
[----:B------:R-:W-:Y:S02]  /*7560*/  IMAD.MOV.U32 R219, RZ, RZ, R76 ;  /* 0x000000ffffdb7224 */ /* 0x000fe400078e004c */
[----:B------:R-:W-:Y:S01]  /*7570*/  IMAD.MOV.U32 R218, RZ, RZ, R77 ;  /* 0x000000ffffda7224 */ /* 0x000fe200078e004d */
[----:B------:R-:W0:Y:S01]  /*7580*/  LDCU UR36, c[0x0][0x398] ;  /* 0x00007300ff2477ac */ /* 0x000e220008000800 */
[----:B------:R-:W-:-:S02]  /*7590*/  IMAD.MOV.U32 R217, RZ, RZ, R78 ;  /* 0x000000ffffd97224 */ /* 0x000fc400078e004e */
[----:B------:R-:W-:Y:S02]  /*75a0*/  IMAD.MOV.U32 R216, RZ, RZ, R79 ;  /* 0x000000ffffd87224 */ /* 0x000fe400078e004f */
[----:B------:R-:W-:Y:S02]  /*75b0*/  IMAD.MOV.U32 R215, RZ, RZ, R80 ;  /* 0x000000ffffd77224 */ /* 0x000fe400078e0050 */
[----:B------:R-:W-:Y:S02]  /*75c0*/  IMAD.MOV.U32 R214, RZ, RZ, R81 ;  /* 0x000000ffffd67224 */ /* 0x000fe400078e0051 */
[----:B------:R-:W-:Y:S02]  /*75d0*/  IMAD.MOV.U32 R213, RZ, RZ, R82 ;  /* 0x000000ffffd57224 */ /* 0x000fe400078e0052 */
[----:B------:R-:W-:Y:S02]  /*75e0*/  IMAD.MOV.U32 R212, RZ, RZ, R83 ;  /* 0x000000ffffd47224 */ /* 0x000fe400078e0053 */
[----:B------:R-:W-:-:S02]  /*75f0*/  IMAD.MOV.U32 R211, RZ, RZ, R85 ;  /* 0x000000ffffd37224 */ /* 0x000fc400078e0055 */
[----:B------:R-:W-:Y:S02]  /*7600*/  IMAD.MOV.U32 R210, RZ, RZ, R84 ;  /* 0x000000ffffd27224 */ /* 0x000fe400078e0054 */
[----:B------:R-:W-:Y:S02]  /*7610*/  IMAD.MOV.U32 R209, RZ, RZ, R86 ;  /* 0x000000ffffd17224 */ /* 0x000fe400078e0056 */
[----:B------:R-:W-:Y:S02]  /*7620*/  IMAD.MOV.U32 R208, RZ, RZ, R87 ;  /* 0x000000ffffd07224 */ /* 0x000fe400078e0057 */
[----:B------:R-:W0:Y:S01]  /*7630*/  LDTM.x64 R68, tmem[UR10+0x80] ;  /* 0x0000800a004479ee */ /* 0x000e220008340000 */
[----:B------:R-:W-:Y:S02]  /*7640*/  IMAD.MOV.U32 R4, RZ, RZ, R35 ;  /* 0x000000ffff047224 */ /* 0x000fe400078e0023 */
[----:B------:R-:W-:Y:S02]  /*7650*/  IMAD.MOV.U32 R7, RZ, RZ, R32 ;  /* 0x000000ffff077224 */ /* 0x000fe400078e0020 */
[----:B------:R-:W-:-:S02]  /*7660*/  IMAD.MOV.U32 R8, RZ, RZ, R33 ;  /* 0x000000ffff087224 */ /* 0x000fc400078e0021 */
[----:B------:R-:W-:Y:S02]  /*7670*/  IMAD.MOV.U32 R16, RZ, RZ, R25 ;  /* 0x000000ffff107224 */ /* 0x000fe400078e0019 */
[----:B------:R-:W-:Y:S02]  /*7680*/  IMAD.MOV.U32 R15, RZ, RZ, R24 ;  /* 0x000000ffff0f7224 */ /* 0x000fe400078e0018 */
[----:B------:R-:W-:Y:S02]  /*7690*/  IMAD.MOV.U32 R20, RZ, RZ, R29 ;  /* 0x000000ffff147224 */ /* 0x000fe400078e001d */
[----:B------:R-:W-:Y:S01]  /*76a0*/  IMAD.MOV.U32 R19, RZ, RZ, R28 ;  /* 0x000000ffff137224 */ /* 0x000fe200078e001c */
[----:B------:R-:W-:Y:S01]  /*76b0*/  F2FP.F16.F32.PACK_AB R3, R16, R15 ;  /* 0x0000000f1003723e */ /* 0x000fe200000000ff */
[----:B------:R-:W-:Y:S02]  /*76c0*/  IMAD.MOV.U32 R18, RZ, RZ, R27 ;  /* 0x000000ffff127224 */ /* 0x000fe400078e001b */
[----:B------:R-:W-:Y:S01]  /*76d0*/  IMAD.MOV.U32 R17, RZ, RZ, R26 ;  /* 0x000000ffff117224 */ /* 0x000fe200078e001a */
[----:B------:R-:W-:Y:S01]  /*76e0*/  F2FP.F16.F32.PACK_AB R0, R20, R19 ;  /* 0x000000131400723e */ /* 0x000fe200000000ff */
[----:B------:R-:W-:-:S02]  /*76f0*/  IMAD.MOV.U32 R14, RZ, RZ, R40 ;  /* 0x000000ffff0e7224 */ /* 0x000fc400078e0028 */
[----:B------:R-:W-:Y:S01]  /*7700*/  IMAD.MOV.U32 R13, RZ, RZ, R39 ;  /* 0x000000ffff0d7224 */ /* 0x000fe200078e0027 */
[----:B------:R-:W-:Y:S01]  /*7710*/  F2FP.F16.F32.PACK_AB R2, R18, R17 ;  /* 0x000000111202723e */ /* 0x000fe200000000ff */
[----:B------:R-:W-:Y:S01]  /*7720*/  IMAD.MOV.U32 R12, RZ, RZ, R38 ;  /* 0x000000ffff0c7224 */ /* 0x000fe200078e0026 */
[----:B0-----:R-:W-:Y:S01]  /*7730*/  F2FP.F16.F32.PACK_AB R79, R79, R4 ;  /* 0x000000044f4f723e */ /* 0x001fe200000000ff */
[----:B------:R-:W-:Y:S01]  /*7740*/  IMAD R4, R198, R201, RZ ;  /* 0x000000c9c6047224 */ /* 0x000fe200078e02ff */
[----:B------:R-:W-:Y:S01]  /*7750*/  F2FP.F16.F32.PACK_AB R200, R76, R7 ;  /* 0x000000074cc8723e */ /* 0x000fe200000000ff */
[----:B------:R-:W-:Y:S01]  /*7760*/  IMAD.MOV.U32 R11, RZ, RZ, R37 ;  /* 0x000000ffff0b7224 */ /* 0x000fe200078e0025 */
[----:B------:R-:W-:Y:S01]  /*7770*/  F2FP.F16.F32.PACK_AB R199, R77, R8 ;  /* 0x000000084dc7723e */ /* 0x000fe200000000ff */
[----:B------:R-:W-:Y:S01]  /*7780*/  IMAD.MOV.U32 R10, RZ, RZ, R36 ;  /* 0x000000ffff0a7224 */ /* 0x000fe200078e0024 */
[C---:B------:R-:W-:Y:S01]  /*7790*/  LEA R76, P2, R4.reuse, UR4, 0x1 ;  /* 0x00000004044c7c11 */ /* 0x040fe2000f8408ff */
[----:B------:R-:W-:Y:S01]  /*77a0*/  IMAD.MOV.U32 R9, RZ, RZ, R34 ;  /* 0x000000ffff097224 */ /* 0x000fe200078e0022 */
[----:B------:R-:W-:Y:S01]  /*77b0*/  F2FP.F16.F32.PACK_AB R202, R73, R72 ;  /* 0x0000004849ca723e */ /* 0x000fe200000000ff */
[----:B------:R-:W-:Y:S01]  /*77c0*/  IMAD.MOV.U32 R6, RZ, RZ, R31 ;  /* 0x000000ffff067224 */ /* 0x000fe200078e001f */
[----:B------:R-:W-:Y:S01]  /*77d0*/  LEA.HI.X.SX32 R77, R4, UR5, 0x1, P2 ;  /* 0x00000005044d7c11 */ /* 0x000fe200090f0eff */
[----:B------:R-:W-:Y:S01]  /*77e0*/  IMAD.MOV.U32 R5, RZ, RZ, R30 ;  /* 0x000000ffff057224 */ /* 0x000fe200078e001e */
[----:B------:R-:W-:Y:S01]  /*77f0*/  F2FP.F16.F32.PACK_AB R84, R84, R14 ;  /* 0x0000000e5454723e */ /* 0x000fe200000000ff */
[----:B------:R-:W-:Y:S01]  /*7800*/  IMAD.MOV.U32 R252, RZ, RZ, R43 ;  /* 0x000000fffffc7224 */ /* 0x000fe200078e002b */
[----:B------:R-:W-:Y:S01]  /*7810*/  F2FP.F16.F32.PACK_AB R83, R83, R13 ;  /* 0x0000000d5353723e */ /* 0x000fe200000000ff */
[----:B------:R-:W-:Y:S01]  /*7820*/  IMAD.WIDE R72, R203, 0x2, R76 ;  /* 0x00000002cb487825 */ /* 0x000fe200078e024c */
[----:B------:R-:W-:-:S02]  /*7830*/  F2FP.F16.F32.PACK_AB R82, R82, R12 ;  /* 0x0000000c5252723e */ /* 0x000fc400000000ff */
[----:B------:R-:W-:Y:S01]  /*7840*/  F2FP.F16.F32.PACK_AB R81, R81, R11 ;  /* 0x0000000b5151723e */ /* 0x000fe200000000ff */
[----:B------:R-:W-:Y:S01]  /*7850*/  IMAD.MOV.U32 R251, RZ, RZ, R44 ;  /* 0x000000fffffb7224 */ /* 0x000fe200078e002c */
        /* <DEDUP_REMOVED lines=29> */
[----:B------:R-:W-:-:S02]  /*7a30*/  IMAD R201, R201, 0x80, R4 ;  /* 0x00000080c9c97824 */ /* 0x000fc400078e0204 */
[----:B------:R-:W0:Y:S01]  /*7a40*/  LDTM.x64 R4, tmem[UR10+0xc0] ;  /* 0x0000c00a000479ee */ /* 0x000e220008340000 */
[----:B------:R-:W-:Y:S01]  /*7a50*/  NOP ;  /* 0x0000000000007918 */ /* 0x000fe20000000000 */
[----:B------:R1:W-:Y:S01]  /*7a60*/  @P0 STG.E.U16 desc[UR22][R72.64], R3 ;  /* 0x0000000348000986 */ /* 0x0003e2000c101516 */
[----:B------:R-:W-:Y:S01]  /*7a70*/  ISETP.GE.AND P0, PT, R196, UR7, PT ;  /* 0x00000007c4007c0c */ /* 0x000fe2000bf06270 */
[----:B------:R-:W0:Y:S01]  /*7a80*/  LDCU.64 UR10, c[0x0][0x398] ;  /* 0x00007300ff0a77ac */ /* 0x000e220008000a00 */
[----:B------:R-:W-:Y:S02]  /*7a90*/  LEA R68, P1, R201, UR4, 0x1 ;  /* 0x00000004c9447c11 */ /* 0x000fe4000f8208ff */
[----:B----4-:R-:W-:Y:S01]  /*7aa0*/  ISETP.LT.AND P0, PT, R197, UR12, !P0 ;  /* 0x0000000cc5007c0c */ /* 0x010fe2000c701270 */
[----:B------:R-:W4:Y:S01]  /*7ab0*/  LDCU UR12, c[0x0][0x39c] ;  /* 0x00007380ff0c77ac */ /* 0x000f220008000800 */
[----:B------:R-:W-:Y:S02]  /*7ac0*/  LEA.HI.X.SX32 R69, R201, UR5, 0x1, P1 ;  /* 0x00000005c9457c11 */ /* 0x000fe400088f0eff */
[----:B------:R-:W-:Y:S01]  /*7ad0*/  PRMT R201, R3, 0x7632, R201 ;  /* 0x0000763203c97816 */ /* 0x000fe200000000c9 */
[----:B------:R-:W0:Y:S01]  /*7ae0*/  LDCU.64 UR4, c[0x0][0x398] ;  /* 0x00007300ff0477ac */ /* 0x000e220008000a00 */
[----:B------:R-:W-:-:S04]  /*7af0*/  IMAD.WIDE R204, R203, 0x2, R68 ;  /* 0x00000002cbcc7825 */ /* 0x000fc800078e0244 */
[----:B-1----:R-:W-:-:S03]  /*7b00*/  VIADD R72, R196, 0x1 ;  /* 0x00000001c4487836 */ /* 0x002fc60000000000 */
[----:B------:R1:W-:Y:S01]  /*7b10*/  @P0 STG.E.U16 desc[UR22][R204.64], R71 ;  /* 0x00000047cc000986 */ /* 0x0003e2000c101516 */
[----:B------:R-:W-:Y:S01]  /*7b20*/  VIADD R203, R203, UR32 ;  /* 0x00000020cbcb7c36 */ /* 0x000fe20008000000 */
[----:B------:R-:W-:-:S03]  /*7b30*/  ISETP.GE.AND P0, PT, R72, UR7, PT ;  /* 0x0000000748007c0c */ /* 0x000fc6000bf06270 */
[----:B------:R-:W-:Y:S01]  /*7b40*/  IMAD.WIDE R72, R203, 0x2, R76 ;  /* 0x00000002cb487825 */ /* 0x000fe200078e024c */
[----:B------:R-:W-:Y:S01]  /*7b50*/  ISETP.LT.AND P1, PT, R198, UR16, !P0 ;  /* 0x00000010c6007c0c */ /* 0x000fe2000c721270 */
[----:B------:R-:W0:Y:S01]  /*7b60*/  LDCU UR16, c[0x0][0x398] ;  /* 0x00007300ff1077ac */ /* 0x000e220008000800 */
[----:B------:R-:W-:Y:S01]  /*7b70*/  ISETP.LT.AND P0, PT, R197, UR28, !P0 ;  /* 0x0000001cc5007c0c */ /* 0x000fe2000c701270 */
[----:B------:R-:W-:Y:S01]  /*7b80*/  IMAD.WIDE R206, R203, 0x2, R68 ;  /* 0x00000002cbce7825 */ /* 0x000fe200078e0244 */
[----:B-1----:R-:W-:Y:S01]  /*7b90*/  PRMT R71, R71, 0x7632, R71 ;  /* 0x0000763247477816 */ /* 0x002fe20000000047 */
[----:B------:R-:W1:Y:S02]  /*7ba0*/  LDCU UR28, c[0x0][0x398] ;  /* 0x00007300ff1c77ac */ /* 0x000e640008000800 */
[----:B------:R-:W-:-:S06]  /*7bb0*/  VIADD R3, R196, 0x2 ;  /* 0x00000002c4037836 */ /* 0x000fcc0000000000 */
[----:B------:R0:W-:Y:S04]  /*7bc0*/  @P1 STG.E.U16 desc[UR22][R72.64], R201 ;  /* 0x000000c948001986 */ /* 0x0001e8000c101516 */
[----:B------:R1:W-:Y:S01]  /*7bd0*/  @P0 STG.E.U16 desc[UR22][R206.64], R71 ;  /* 0x00000047ce000986 */ /* 0x0003e2000c101516 */
[----:B------:R-:W-:-:S04]  /*7be0*/  ISETP.GE.AND P0, PT, R3, UR7, PT ;  /* 0x0000000703007c0c */ /* 0x000fc8000bf06270 */
[----:B---3--:R-:W-:Y:S01]  /*7bf0*/  ISETP.LT.AND P1, PT, R198, UR24, !P0 ;  /* 0x00000018c6007c0c */ /* 0x008fe2000c721270 */
[----:B------:R-:W-:Y:S01]  /*7c00*/  VIADD R203, R203, UR32 ;  /* 0x00000020cbcb7c36 */ /* 0x000fe20008000000 */
[----:B------:R-:W-:Y:S01]  /*7c10*/  ISETP.LT.AND P0, PT, R197, UR14, !P0 ;  /* 0x0000000ec5007c0c */ /* 0x000fe2000c701270 */
[----:B------:R-:W-:Y:S01]  /*7c20*/  VIADD R3, R196, 0x3 ;  /* 0x00000003c4037836 */ /* 0x000fe20000000000 */
[----:B0-----:R-:W3:Y:S01]  /*7c30*/  LDL.LU R201, [R1+0x48] ;  /* 0x0000480001c97983 */ /* 0x001ee20000300800 */
[C---:B------:R-:W-:Y:S01]  /*7c40*/  IMAD.WIDE R204, R203.reuse, 0x2, R76 ;  /* 0x00000002cbcc7825 */ /* 0x040fe200078e024c */
[----:B------:R-:W0:Y:S01]  /*7c50*/  LDCU UR14, c[0x0][0x398] ;  /* 0x00007300ff0e77ac */ /* 0x000e220008000800 */
[----:B-1----:R-:W-:Y:S01]  /*7c60*/  PRMT R71, R2, 0x7632, R71 ;  /* 0x0000763202477816 */ /* 0x002fe20000000047 */
[----:B------:R-:W4:Y:S01]  /*7c70*/  LDL.LU R207, [R1+0x44] ;  /* 0x0000440001cf7983 */ /* 0x000f220000300800 */
[----:B------:R-:W-:Y:S01]  /*7c80*/  IMAD.WIDE R72, R203, 0x2, R68 ;  /* 0x00000002cb487825 */ /* 0x000fe200078e0244 */
[----:B------:R-:W1:Y:S01]  /*7c90*/  LDCU UR24, c[0x0][0x398] ;  /* 0x00007300ff1877ac */ /* 0x000e620008000800 */
[----:B------:R-:W-:-:S02]  /*7ca0*/  F2FP.F16.F32.PACK_AB R87, R87, R252 ;  /* 0x000000fc5757723e */ /* 0x000fc400000000ff */
[----:B------:R0:W-:Y:S01]  /*7cb0*/  @P1 STG.E.U16 desc[UR22][R204.64], R2 ;  /* 0x00000002cc001986 */ /* 0x0001e2000c101516 */
[----:B------:R-:W-:Y:S01]  /*7cc0*/  VIADD R203, R203, UR32 ;  /* 0x00000020cbcb7c36 */ /* 0x000fe20008000000 */
[----:B------:R-:W-:Y:S02]  /*7cd0*/  F2FP.F16.F32.PACK_AB R88, R88, R251 ;  /* 0x000000fb5858723e */ /* 0x000fe400000000ff */
[----:B------:R1:W-:Y:S01]  /*7ce0*/  @P0 STG.E.U16 desc[UR22][R72.64], R70 ;  /* 0x0000004648000986 */ /* 0x0003e2000c101516 */
[----:B------:R-:W-:Y:S02]  /*7cf0*/  ISETP.GE.AND P0, PT, R3, UR7, PT ;  /* 0x0000000703007c0c */ /* 0x000fe4000bf06270 */
[----:B------:R-:W-:Y:S02]  /*7d00*/  F2FP.F16.F32.PACK_AB R89, R89, R250 ;  /* 0x000000fa5959723e */ /* 0x000fe400000000ff */
[----:B------:R-:W-:Y:S01]  /*7d10*/  ISETP.LT.AND P1, PT, R198, UR4, !P0 ;  /* 0x00000004c6007c0c */ /* 0x000fe2000c721270 */
[----:B------:R-:W2:Y:S01]  /*7d20*/  LDCU UR4, c[0x0][0x398] ;  /* 0x00007300ff0477ac */ /* 0x000ea20008000800 */
[----:B------:R-:W-:Y:S01]  /*7d30*/  ISETP.LT.AND P0, PT, R197, UR26, !P0 ;  /* 0x0000001ac5007c0c */ /* 0x000fe2000c701270 */
[----:B0-----:R-:W-:Y:S01]  /*7d40*/  IMAD.WIDE R2, R203, 0x2, R76 ;  /* 0x00000002cb027825 */ /* 0x001fe200078e024c */
[----:B------:R-:W-:Y:S01]  /*7d50*/  F2FP.F16.F32.PACK_AB R90, R90, R249 ;  /* 0x000000f95a5a723e */ /* 0x000fe200000000ff */
[----:B------:R-:W0:Y:S01]  /*7d60*/  LDCU UR26, c[0x0][0x398] ;  /* 0x00007300ff1a77ac */ /* 0x000e220008000800 */
[----:B------:R-:W-:Y:S01]  /*7d70*/  F2FP.F16.F32.PACK_AB R91, R91, R248 ;  /* 0x000000f85b5b723e */ /* 0x000fe200000000ff */
[----:B-1----:R-:W-:Y:S01]  /*7d80*/  IMAD.WIDE R72, R203, 0x2, R68 ;  /* 0x00000002cb487825 */ /* 0x002fe200078e0244 */
[----:B------:R-:W-:-:S02]  /*7d90*/  F2FP.F16.F32.PACK_AB R92, R92, R247 ;  /* 0x000000f75c5c723e */ /* 0x000fc400000000ff */
[----:B------:R-:W-:Y:S01]  /*7da0*/  F2FP.F16.F32.PACK_AB R93, R93, R246 ;  /* 0x000000f65d5d723e */ /* 0x000fe200000000ff */
[----:B------:R-:W-:Y:S01]  /*7db0*/  VIADD R203, R203, UR32 ;  /* 0x00000020cbcb7c36 */ /* 0x000fe20008000000 */
[----:B------:R-:W-:Y:S01]  /*7dc0*/  F2FP.F16.F32.PACK_AB R94, R94, R245 ;  /* 0x000000f55e5e723e */ /* 0x000fe200000000ff */
[----:B------:R1:W-:Y:S01]  /*7dd0*/  @P1 STG.E.U16 desc[UR22][R2.64], R71 ;  /* 0x0000004702001986 */ /* 0x0003e2000c101516 */
[----:B------:R-:W-:Y:S02]  /*7de0*/  F2FP.F16.F32.PACK_AB R95, R95, R244 ;  /* 0x000000f45f5f723e */ /* 0x000fe400000000ff */
[----:B------:R-:W-:Y:S02]  /*7df0*/  F2FP.F16.F32.PACK_AB R96, R96, R243 ;  /* 0x000000f36060723e */ /* 0x000fe400000000ff */
[----:B------:R-:W-:Y:S02]  /*7e00*/  F2FP.F16.F32.PACK_AB R97, R97, R242 ;  /* 0x000000f26161723e */ /* 0x000fe400000000ff */
[----:B------:R-:W-:-:S02]  /*7e10*/  F2FP.F16.F32.PACK_AB R98, R98, R241 ;  /* 0x000000f16262723e */ /* 0x000fc400000000ff */
[----:B------:R-:W-:Y:S02]  /*7e20*/  F2FP.F16.F32.PACK_AB R99, R99, R240 ;  /* 0x000000f06363723e */ /* 0x000fe400000000ff */
[----:B------:R-:W-:Y:S02]  /*7e30*/  F2FP.F16.F32.PACK_AB R100, R100, R239 ;  /* 0x000000ef6464723e */ /* 0x000fe400000000ff */
[----:B-1----:R-:W-:Y:S01]  /*7e40*/  PRMT R3, R70, 0x7632, R3 ;  /* 0x0000763246037816 */ /* 0x002fe20000000003 */
[----:B------:R-:W-:Y:S01]  /*7e50*/  VIADD R70, R196, 0x4 ;  /* 0x00000004c4467836 */ /* 0x000fe20000000000 */
[----:B------:R-:W-:Y:S02]  /*7e60*/  F2FP.F16.F32.PACK_AB R101, R101, R238 ;  /* 0x000000ee6565723e */ /* 0x000fe400000000ff */
[----:B------:R-:W-:Y:S01]  /*7e70*/  F2FP.F16.F32.PACK_AB R102, R102, R237 ;  /* 0x000000ed6666723e */ /* 0x000fe200000000ff */
[----:B------:R1:W-:Y:S01]  /*7e80*/  @P0 STG.E.U16 desc[UR22][R72.64], R3 ;  /* 0x0000000348000986 */ /* 0x0003e2000c101516 */
[----:B------:R-:W-:Y:S01]  /*7e90*/  ISETP.GE.AND P0, PT, R70, UR7, PT ;  /* 0x0000000746007c0c */ /* 0x000fe2000bf06270 */
[----:B------:R-:W-:Y:S01]  /*7ea0*/  IMAD.WIDE R70, R203, 0x2, R76 ;  /* 0x00000002cb467825 */ /* 0x000fe200078e024c */
[----:B------:R-:W-:-:S02]  /*7eb0*/  F2FP.F16.F32.PACK_AB R103, R103, R236 ;  /* 0x000000ec6767723e */ /* 0x000fc400000000ff */
[----:B------:R-:W-:Y:S01]  /*7ec0*/  ISETP.LT.AND P1, PT, R198, UR30, !P0 ;  /* 0x0000001ec6007c0c */ /* 0x000fe2000c721270 */
[----:B------:R-:W0:Y:S01]  /*7ed0*/  LDCU UR30, c[0x0][0x398] ;  /* 0x00007300ff1e77ac */ /* 0x000e220008000800 */
[----:B------:R-:W-:Y:S02]  /*7ee0*/  ISETP.LT.AND P0, PT, R197, UR18, !P0 ;  /* 0x00000012c5007c0c */ /* 0x000fe4000c701270 */
[----:B------:R-:W-:Y:S01]  /*7ef0*/  F2FP.F16.F32.PACK_AB R104, R104, R235 ;  /* 0x000000eb6868723e */ /* 0x000fe200000000ff */
[----:B------:R-:W0:Y:S01]  /*7f00*/  LDCU UR18, c[0x0][0x398] ;  /* 0x00007300ff1277ac */ /* 0x000e220008000800 */
[----:B------:R-:W-:Y:S01]  /*7f10*/  F2FP.F16.F32.PACK_AB R105, R105, R234 ;  /* 0x000000ea6969723e */ /* 0x000fe200000000ff */
[----:B-1----:R-:W-:Y:S01]  /*7f20*/  IMAD.WIDE R2, R203, 0x2, R68 ;  /* 0x00000002cb027825 */ /* 0x002fe200078e0244 */
[----:B------:R-:W-:Y:S02]  /*7f30*/  F2FP.F16.F32.PACK_AB R106, R106, R233 ;  /* 0x000000e96a6a723e */ /* 0x000fe400000000ff */
[----:B------:R-:W-:Y:S01]  /*7f40*/  F2FP.F16.F32.PACK_AB R107, R107, R232 ;  /* 0x000000e86b6b723e */ /* 0x000fe200000000ff */
[----:B------:R-:W-:Y:S01]  /*7f50*/  VIADD R72, R196, 0x5 ;  /* 0x00000005c4487836 */ /* 0x000fe20000000000 */
[----:B------:R-:W-:Y:S01]  /*7f60*/  F2FP.F16.F32.PACK_AB R108, R108, R231 ;  /* 0x000000e76c6c723e */ /* 0x000fe200000000ff */
[----:B------:R1:W-:Y:S01]  /*7f70*/  @P1 STG.E.U16 desc[UR22][R70.64], R0 ;  /* 0x0000000046001986 */ /* 0x0003e2000c101516 */
[----:B------:R-:W-:Y:S01]  /*7f80*/  VIADD R203, R203, UR32 ;  /* 0x00000020cbcb7c36 */ /* 0x000fe20008000000 */
[----:B------:R-:W-:-:S02]  /*7f90*/  F2FP.F16.F32.PACK_AB R109, R109, R230 ;  /* 0x000000e66d6d723e */ /* 0x000fc400000000ff */
[----:B------:R0:W-:Y:S01]  /*7fa0*/  @P0 STG.E.U16 desc[UR22][R2.64], R202 ;  /* 0x000000ca02000986 */ /* 0x0001e2000c101516 */
[----:B------:R-:W-:Y:S01]  /*7fb0*/  ISETP.GE.AND P0, PT, R72, UR7, PT ;  /* 0x0000000748007c0c */ /* 0x000fe2000bf06270 */
[----:B------:R-:W-:Y:S01]  /*7fc0*/  IMAD.WIDE R72, R203, 0x2, R68 ;  /* 0x00000002cb487825 */ /* 0x000fe200078e0244 */
[----:B------:R-:W-:Y:S02]  /*7fd0*/  F2FP.F16.F32.PACK_AB R110, R110, R229 ;  /* 0x000000e56e6e723e */ /* 0x000fe400000000ff */
[----:B------:R-:W-:Y:S01]  /*7fe0*/  ISETP.LT.AND P1, PT, R198, UR10, !P0 ;  /* 0x0000000ac6007c0c */ /* 0x000fe2000c721270 */
[----:B------:R-:W2:Y:S01]  /*7ff0*/  LDCU UR10, c[0x0][0x398] ;  /* 0x00007300ff0a77ac */ /* 0x000ea20008000800 */
[----:B------:R-:W-:Y:S01]  /*8000*/  ISETP.LT.AND P0, PT, R197, UR20, !P0 ;  /* 0x00000014c5007c0c */ /* 0x000fe2000c701270 */
[----:B-1----:R-:W-:Y:S01]  /*8010*/  IMAD.WIDE R70, R203, 0x2, R76 ;  /* 0x00000002cb467825 */ /* 0x002fe200078e024c */
[----:B------:R-:W-:Y:S01]  /*8020*/  F2FP.F16.F32.PACK_AB R111, R111, R228 ;  /* 0x000000e46f6f723e */ /* 0x000fe200000000ff */
[----:B------:R-:W1:Y:S01]  /*8030*/  LDCU UR20, c[0x0][0x398] ;  /* 0x00007300ff1477ac */ /* 0x000e620008000800 */
[----:B------:R-:W-:Y:S01]  /*8040*/  F2FP.F16.F32.PACK_AB R112, R112, R227 ;  /* 0x000000e37070723e */ /* 0x000fe200000000ff */
[----:B------:R-:W-:Y:S01]  /*8050*/  VIADD R203, R203, UR32 ;  /* 0x00000020cbcb7c36 */ /* 0x000fe20008000000 */
[----:B0-----:R-:W-:Y:S01]  /*8060*/  PRMT R3, R0, 0x7632, R3 ;  /* 0x0000763200037816 */ /* 0x001fe20000000003 */
[----:B------:R-:W-:Y:S01]  /*8070*/  VIADD R0, R196, 0x6 ;  /* 0x00000006c4007836 */ /* 0x000fe20000000000 */
[----:B------:R-:W-:-:S02]  /*8080*/  F2FP.F16.F32.PACK_AB R113, R113, R226 ;  /* 0x000000e27171723e */ /* 0x000fc400000000ff */
[----:B------:R-:W-:Y:S01]  /*8090*/  F2FP.F16.F32.PACK_AB R114, R114, R225 ;  /* 0x000000e17272723e */ /* 0x000fe200000000ff */
[----:B------:R0:W-:Y:S01]  /*80a0*/  @P1 STG.E.U16 desc[UR22][R70.64], R3 ;  /* 0x0000000346001986 */ /* 0x0001e2000c101516 */
[----:B------:R-:W-:Y:S02]  /*80b0*/  F2FP.F16.F32.PACK_AB R115, R115, R224 ;  /* 0x000000e07373723e */ /* 0x000fe400000000ff */
[----:B------:R-:W-:Y:S02]  /*80c0*/  F2FP.F16.F32.PACK_AB R116, R116, R223 ;  /* 0x000000df7474723e */ /* 0x000fe400000000ff */
[----:B------:R-:W-:Y:S02]  /*80d0*/  F2FP.F16.F32.PACK_AB R117, R117, R222 ;  /* 0x000000de7575723e */ /* 0x000fe400000000ff */
[----:B------:R-:W-:Y:S02]  /*80e0*/  F2FP.F16.F32.PACK_AB R118, R118, R221 ;  /* 0x000000dd7676723e */ /* 0x000fe400000000ff */
[----:B------:R-:W-:-:S02]  /*80f0*/  F2FP.F16.F32.PACK_AB R119, R119, R220 ;  /* 0x000000dc7777723e */ /* 0x000fc400000000ff */
[----:B------:R-:W-:Y:S01]  /*8100*/  F2FP.F16.F32.PACK_AB R120, R120, R219 ;  /* 0x000000db7878723e */ /* 0x000fe200000000ff */
[----:B0-----:R-:W-:Y:S01]  /*8110*/  IMAD.WIDE R2, R203, 0x2, R76 ;  /* 0x00000002cb027825 */ /* 0x001fe200078e024c */
[----:B------:R-:W-:Y:S02]  /*8120*/  PRMT R71, R202, 0x7632, R71 ;  /* 0x00007632ca477816 */ /* 0x000fe40000000047 */
[----:B------:R-:W-:Y:S02]  /*8130*/  F2FP.F16.F32.PACK_AB R121, R121, R218 ;  /* 0x000000da7979723e */ /* 0x000fe400000000ff */
[----:B------:R-:W-:Y:S01]  /*8140*/  F2FP.F16.F32.PACK_AB R122, R122, R217 ;  /* 0x000000d97a7a723e */ /* 0x000fe200000000ff */
[----:B------:R0:W-:Y:S01]  /*8150*/  @P0 STG.E.U16 desc[UR22][R72.64], R71 ;  /* 0x0000004748000986 */ /* 0x0001e2000c101516 */
[----:B------:R-:W-:Y:S01]  /*8160*/  ISETP.GE.AND P0, PT, R0, UR7, PT ;  /* 0x0000000700007c0c */ /* 0x000fe2000bf06270 */
[----:B------:R-:W-:Y:S01]  /*8170*/  VIADD R0, R196, 0x7 ;  /* 0x00000007c4007836 */ /* 0x000fe20000000000 */
[----:B------:R-:W-:-:S02]  /*8180*/  F2FP.F16.F32.PACK_AB R123, R123, R216 ;  /* 0x000000d87b7b723e */ /* 0x000fc400000000ff */
[----:B------:R-:W-:Y:S01]  /*8190*/  ISETP.LT.AND P1, PT, R198, UR34, !P0 ;  /* 0x00000022c6007c0c */ /* 0x000fe2000c721270 */
[----:B------:R-:W1:Y:S01]  /*81a0*/  LDCU UR34, c[0x0][0x398] ;  /* 0x00007300ff2277ac */ /* 0x000e620008000800 */
[----:B--2---:R-:W-:Y:S02]  /*81b0*/  ISETP.LT.AND P0, PT, R197, UR4, !P0 ;  /* 0x00000004c5007c0c */ /* 0x004fe4000c701270 */
[----:B------:R-:W-:Y:S01]  /*81c0*/  F2FP.F16.F32.PACK_AB R124, R124, R215 ;  /* 0x000000d77c7c723e */ /* 0x000fe200000000ff */
[----:B------:R-:W2:Y:S01]  /*81d0*/  LDCU UR4, c[0x0][0x398] ;  /* 0x00007300ff0477ac */ /* 0x000ea20008000800 */
[----:B------:R-:W-:Y:S01]  /*81e0*/  F2FP.F16.F32.PACK_AB R125, R125, R214 ;  /* 0x000000d67d7d723e */ /* 0x000fe200000000ff */
[----:B0-----:R-:W-:Y:S01]  /*81f0*/  IMAD.WIDE R70, R203, 0x2, R68 ;  /* 0x00000002cb467825 */ /* 0x001fe200078e0244 */
[----:B------:R-:W-:Y:S02]  /*8200*/  F2FP.F16.F32.PACK_AB R126, R126, R213 ;  /* 0x000000d57e7e723e */ /* 0x000fe400000000ff */
[----:B------:R-:W-:Y:S01]  /*8210*/  F2FP.F16.F32.PACK_AB R127, R127, R212 ;  /* 0x000000d47f7f723e */ /* 0x000fe200000000ff */
[----:B------:R-:W-:Y:S01]  /*8220*/  VIADD R203, R203, UR32 ;  /* 0x00000020cbcb7c36 */ /* 0x000fe20008000000 */
[----:B------:R-:W-:Y:S01]  /*8230*/  F2FP.F16.F32.PACK_AB R128, R128, R210 ;  /* 0x000000d28080723e */ /* 0x000fe200000000ff */
[----:B------:R0:W-:Y:S01]  /*8240*/  @P1 STG.E.U16 desc[UR22][R2.64], R74 ;  /* 0x0000004a02001986 */ /* 0x0001e2000c101516 */
[----:B------:R-:W-:Y:S01]  /*8250*/  VIADD R72, R196, 0x14 ;  /* 0x00000014c4487836 */ /* 0x000fe20000000000 */
[----:B------:R-:W-:-:S02]  /*8260*/  F2FP.F16.F32.PACK_AB R129, R129, R211 ;  /* 0x000000d38181723e */ /* 0x000fc400000000ff */
[----:B------:R-:W-:Y:S02]  /*8270*/  F2FP.F16.F32.PACK_AB R130, R130, R209 ;  /* 0x000000d18282723e */ /* 0x000fe400000000ff */
[----:B------:R-:W-:Y:S02]  /*8280*/  F2FP.F16.F32.PACK_AB R131, R131, R208 ;  /* 0x000000d08383723e */ /* 0x000fe400000000ff */
[----:B------:R-:W-:Y:S02]  /*8290*/  F2FP.F16.F32.PACK_AB R4, R4, R132 ;  /* 0x000000840404723e */ /* 0x000fe400000000ff */
[----:B------:R-:W-:Y:S02]  /*82a0*/  F2FP.F16.F32.PACK_AB R133, R5, R133 ;  /* 0x000000850585723e */ /* 0x000fe400000000ff */
[----:B0-----:R-:W-:Y:S01]  /*82b0*/  PRMT R3, R74, 0x7632, R3 ;  /* 0x000076324a037816 */ /* 0x001fe20000000003 */
[----:B------:R-:W-:Y:S01]  /*82c0*/  VIADD R74, R196, 0x3e ;  /* 0x0000003ec44a7836 */ /* 0x000fe20000000000 */
[----:B------:R-:W-:-:S02]  /*82d0*/  F2FP.F16.F32.PACK_AB R6, R6, R134 ;  /* 0x000000860606723e */ /* 0x000fc400000000ff */
[----:B------:R-:W-:Y:S01]  /*82e0*/  F2FP.F16.F32.PACK_AB R135, R7, R135 ;  /* 0x000000870787723e */ /* 0x000fe200000000ff */
[----:B------:R0:W-:Y:S01]  /*82f0*/  @P0 STG.E.U16 desc[UR22][R70.64], R3 ;  /* 0x0000000346000986 */ /* 0x0001e2000c101516 */
[----:B------:R-:W-:Y:S01]  /*8300*/  ISETP.GE.AND P0, PT, R0, UR7, PT ;  /* 0x0000000700007c0c */ /* 0x000fe2000bf06270 */
[----:B------:R-:W-:Y:S01]  /*8310*/  VIADD R0, R196, 0x8 ;  /* 0x00000008c4007836 */ /* 0x000fe20000000000 */
[----:B------:R-:W-:Y:S02]  /*8320*/  F2FP.F16.F32.PACK_AB R8, R8, R136 ;  /* 0x000000880808723e */ /* 0x000fe400000000ff */
[----:B--2---:R-:W-:Y:S01]  /*8330*/  ISETP.LT.AND P1, PT, R198, UR4, !P0 ;  /* 0x00000004c6007c0c */ /* 0x004fe2000c721270 */
[----:B------:R-:W2:Y:S01]  /*8340*/  LDCU UR4, c[0x0][0x398] ;  /* 0x00007300ff0477ac */ /* 0x000ea20008000800 */
[----:B------:R-:W-:Y:S02]  /*8350*/  ISETP.LT.AND P0, PT, R197, UR6, !P0 ;  /* 0x00000006c5007c0c */ /* 0x000fe4000c701270 */
[----:B------:R-:W-:Y:S01]  /*8360*/  F2FP.F16.F32.PACK_AB R137, R9, R137 ;  /* 0x000000890989723e */ /* 0x000fe200000000ff */
[----:B------:R-:W1:Y:S01]  /*8370*/  LDCU UR6, c[0x0][0x398] ;  /* 0x00007300ff0677ac */ /* 0x000e620008000800 */
[----:B------:R-:W-:Y:S01]  /*8380*/  F2FP.F16.F32.PACK_AB R10, R10, R138 ;  /* 0x0000008a0a0a723e */ /* 0x000fe200000000ff */
[----:B0-----:R-:W-:Y:S01]  /*8390*/  IMAD.WIDE R2, R203, 0x2, R76 ;  /* 0x00000002cb027825 */ /* 0x001fe200078e024c */
[----:B------:R-:W-:-:S02]  /*83a0*/  F2FP.F16.F32.PACK_AB R139, R11, R139 ;  /* 0x0000008b0b8b723e */ /* 0x000fc400000000ff */
[----:B------:R-:W-:Y:S01]  /*83b0*/  F2FP.F16.F32.PACK_AB R12, R12, R140 ;  /* 0x0000008c0c0c723e */ /* 0x000fe200000000ff */
[----:B------:R-:W-:Y:S01]  /*83c0*/  IMAD.WIDE R70, R203, 0x2, R68 ;  /* 0x00000002cb467825 */ /* 0x000fe200078e0244 */
[----:B------:R-:W-:Y:S01]  /*83d0*/  F2FP.F16.F32.PACK_AB R13, R13, R141 ;  /* 0x0000008d0d0d723e */ /* 0x000fe200000000ff */
[----:B------:R0:W-:Y:S01]  /*83e0*/  @P1 STG.E.U16 desc[UR22][R2.64], R75 ;  /* 0x0000004b02001986 */ /* 0x0001e2000c101516 */
[----:B------:R-:W-:Y:S01]  /*83f0*/  F2FP.F16.F32.PACK_AB R14, R14, R142 ;  /* 0x0000008e0e0e723e */ /* 0x000fe200000000ff */
[----:B------:R-:W-:Y:S01]  /*8400*/  VIADD R203, R203, UR32 ;  /* 0x00000020cbcb7c36 */ /* 0x000fe20008000000 */
[----:B------:R-:W-:Y:S02]  /*8410*/  F2FP.F16.F32.PACK_AB R15, R15, R143 ;  /* 0x0000008f0f0f723e */ /* 0x000fe400000000ff */
[----:B------:R-:W-:Y:S02]  /*8420*/  F2FP.F16.F32.PACK_AB R16, R16, R144 ;  /* 0x000000901010723e */ /* 0x000fe400000000ff */
[----:B------:R-:W-:-:S02]  /*8430*/  F2FP.F16.F32.PACK_AB R17, R17, R145 ;  /* 0x000000911111723e */ /* 0x000fc400000000ff */
[----:B------:R-:W-:Y:S02]  /*8440*/  F2FP.F16.F32.PACK_AB R18, R18, R146 ;  /* 0x000000921212723e */ /* 0x000fe400000000ff */
[----:B------:R-:W-:Y:S02]  /*8450*/  F2FP.F16.F32.PACK_AB R19, R19, R147 ;  /* 0x000000931313723e */ /* 0x000fe400000000ff */
[----:B0-----:R-:W-:Y:S02]  /*8460*/  PRMT R3, R75, 0x7632, R3 ;  /* 0x000076324b037816 */ /* 0x001fe40000000003 */
[----:B------:R-:W-:Y:S02]  /*8470*/  F2FP.F16.F32.PACK_AB R20, R20, R148 ;  /* 0x000000941414723e */ /* 0x000fe400000000ff */
[----:B------:R-:W-:Y:S01]  /*8480*/  F2FP.F16.F32.PACK_AB R21, R21, R149 ;  /* 0x000000951515723e */ /* 0x000fe200000000ff */
[----:B------:R0:W-:Y:S01]  /*8490*/  @P0 STG.E.U16 desc[UR22][R70.64], R3 ;  /* 0x0000000346000986 */ /* 0x0001e2000c101516 */
[----:B------:R-:W-:Y:S01]  /*84a0*/  ISETP.GE.AND P0, PT, R0, UR7, PT ;  /* 0x0000000700007c0c */ /* 0x000fe2000bf06270 */
[----:B------:R-:W-:Y:S01]  /*84b0*/  VIADD R0, R196, 0x9 ;  /* 0x00000009c4007836 */ /* 0x000fe20000000000 */
[----:B------:R-:W-:-:S02]  /*84c0*/  F2FP.F16.F32.PACK_AB R22, R22, R150 ;  /* 0x000000961616723e */ /* 0x000fc400000000ff */
[----:B--2---:R-:W-:Y:S01]  /*84d0*/  ISETP.LT.AND P1, PT, R198, UR4, !P0 ;  /* 0x00000004c6007c0c */ /* 0x004fe2000c721270 */
[----:B------:R-:W2:Y:S01]  /*84e0*/  LDCU UR4, c[0x0][0x398] ;  /* 0x00007300ff0477ac */ /* 0x000ea20008000800 */
[----:B-1----:R-:W-:Y:S02]  /*84f0*/  ISETP.LT.AND P0, PT, R197, UR6, !P0 ;  /* 0x00000006c5007c0c */ /* 0x002fe4000c701270 */
[----:B------:R-:W-:Y:S01]  /*8500*/  F2FP.F16.F32.PACK_AB R23, R23, R151 ;  /* 0x000000971717723e */ /* 0x000fe200000000ff */
[----:B------:R-:W1:Y:S01]  /*8510*/  LDCU UR6, c[0x0][0x398] ;  /* 0x00007300ff0677ac */ /* 0x000e620008000800 */
[----:B------:R-:W-:Y:S01]  /*8520*/  F2FP.F16.F32.PACK_AB R24, R24, R152 ;  /* 0x000000981818723e */ /* 0x000fe200000000ff */
[----:B0-----:R-:W-:Y:S01]  /*8530*/  IMAD.WIDE R2, R203, 0x2, R76 ;  /* 0x00000002cb027825 */ /* 0x001fe200078e024c */
[----:B------:R-:W-:Y:S02]  /*8540*/  F2FP.F16.F32.PACK_AB R25, R25, R153 ;  /* 0x000000991919723e */ /* 0x000fe400000000ff */
[----:B------:R-:W-:Y:S01]  /*8550*/  F2FP.F16.F32.PACK_AB R26, R26, R154 ;  /* 0x0000009a1a1a723e */ /* 0x000fe200000000ff */
[----:B------:R-:W-:Y:S01]  /*8560*/  IMAD.WIDE R70, R203, 0x2, R68 ;  /* 0x00000002cb467825 */ /* 0x000fe200078e0244 */
[----:B------:R-:W-:Y:S01]  /*8570*/  F2FP.F16.F32.PACK_AB R27, R27, R155 ;  /* 0x0000009b1b1b723e */ /* 0x000fe200000000ff */
[----:B------:R0:W-:Y:S01]  /*8580*/  @P1 STG.E.U16 desc[UR22][R2.64], R200 ;  /* 0x000000c802001986 */ /* 0x0001e2000c101516 */
[----:B------:R-:W-:Y:S01]  /*8590*/  F2FP.F16.F32.PACK_AB R28, R28, R156 ;  /* 0x0000009c1c1c723e */ /* 0x000fe200000000ff */
[----:B------:R-:W-:Y:S01]  /*85a0*/  VIADD R203, R203, UR32 ;  /* 0x00000020cbcb7c36 */ /* 0x000fe20008000000 */
[----:B------:R-:W-:-:S02]  /*85b0*/  F2FP.F16.F32.PACK_AB R29, R29, R157 ;  /* 0x0000009d1d1d723e */ /* 0x000fc400000000ff */
[----:B------:R-:W-:Y:S02]  /*85c0*/  F2FP.F16.F32.PACK_AB R30, R30, R158 ;  /* 0x0000009e1e1e723e */ /* 0x000fe400000000ff */
[----:B------:R-:W-:Y:S02]  /*85d0*/  F2FP.F16.F32.PACK_AB R31, R31, R159 ;  /* 0x0000009f1f1f723e */ /* 0x000fe400000000ff */
[----:B------:R-:W-:Y:S02]  /*85e0*/  F2FP.F16.F32.PACK_AB R32, R32, R160 ;  /* 0x000000a02020723e */ /* 0x000fe400000000ff */
[----:B------:R-:W-:Y:S02]  /*85f0*/  F2FP.F16.F32.PACK_AB R33, R33, R161 ;  /* 0x000000a12121723e */ /* 0x000fe400000000ff */
[----:B0-----:R-:W-:Y:S02]  /*8600*/  PRMT R3, R200, 0x7632, R3 ;  /* 0x00007632c8037816 */ /* 0x001fe40000000003 */
        /* <DEDUP_REMOVED lines=8> */
[----:B-1----:R-:W-:Y:S02]  /*8690*/  ISETP.LT.AND P0, PT, R197, UR6, !P0 ;  /* 0x00000006c5007c0c */ /* 0x002fe4000c701270 */
        /* <DEDUP_REMOVED lines=57> */
[----:B---3--:R-:W-:Y:S01]  /*8a30*/  F2FP.F16.F32.PACK_AB R86, R86, R201 ;  /* 0x000000c95656723e */ /* 0x008fe200000000ff */
[----:B------:R-:W-:Y:S02]  /*8a40*/  IMAD.WIDE R70, R203, 0x2, R68 ;  /* 0x00000002cb467825 */ /* 0x000fe400078e0244 */
[----:B------:R0:W-:Y:S01]  /*8a50*/  @P1 STG.E.U16 desc[UR22][R2.64], R79 ;  /* 0x0000004f02001986 */ /* 0x0001e2000c101516 */
[----:B----4-:R-:W-:Y:S01]  /*8a60*/  F2FP.F16.F32.PACK_AB R85, R85, R207 ;  /* 0x000000cf5555723e */ /* 0x010fe200000000ff */
[----:B------:R-:W-:Y:S01]  /*8a70*/  VIADD R203, R203, UR32 ;  /* 0x00000020cbcb7c36 */ /* 0x000fe20008000000 */
[----:B0-----:R-:W-:-:S05]  /*8a80*/  PRMT R3, R79, 0x7632, R3 ;  /* 0x000076324f037816 */ /* 0x001fca0000000003 */
[----:B------:R0:W-:Y:S01]  /*8a90*/  @P0 STG.E.U16 desc[UR22][R70.64], R3 ;  /* 0x0000000346000986 */ /* 0x0001e2000c101516 */
[----:B------:R-:W-:Y:S01]  /*8aa0*/  ISETP.GE.AND P0, PT, R0, UR7, PT ;  /* 0x0000000700007c0c */ /* 0x000fe2000bf06270 */
[----:B------:R-:W-:-:S03]  /*8ab0*/  VIADD R0, R196, 0xd ;  /* 0x0000000dc4007836 */ /* 0x000fc60000000000 */
[----:B--2---:R-:W-:Y:S01]  /*8ac0*/  ISETP.LT.AND P1, PT, R198, UR4, !P0 ;  /* 0x00000004c6007c0c */ /* 0x004fe2000c721270 */
[----:B------:R-:W2:Y:S01]  /*8ad0*/  LDCU UR4, c[0x0][0x398] ;  /* 0x00007300ff0477ac */ /* 0x000ea20008000800 */
[----:B-1----:R-:W-:Y:S01]  /*8ae0*/  ISETP.LT.AND P0, PT, R197, UR6, !P0 ;  /* 0x00000006c5007c0c */ /* 0x002fe2000c701270 */
[----:B------:R-:W1:Y:S01]  /*8af0*/  LDCU UR6, c[0x0][0x398] ;  /* 0x00007300ff0677ac */ /* 0x000e620008000800 */
[----:B0-----:R-:W-:-:S04]  /*8b00*/  IMAD.WIDE R2, R203, 0x2, R76 ;  /* 0x00000002cb027825 */ /* 0x001fc800078e024c */
[----:B------:R-:W-:-:S05]  /*8b10*/  IMAD.WIDE R70, R203, 0x2, R68 ;  /* 0x00000002cb467825 */ /* 0x000fca00078e0244 */
[----:B------:R0:W-:Y:S01]  /*8b20*/  @P1 STG.E.U16 desc[UR22][R2.64], R80 ;  /* 0x0000005002001986 */ /* 0x0001e2000c101516 */
        /* <DEDUP_REMOVED lines=29> */
[----:B------:R-:W-:Y:S01]  /*8d00*/  ISETP.LT.AND P1, PT, R198, UR9, !P0 ;  /* 0x00000009c6007c0c */ /* 0x000fe2000c721270 */
[----:B------:R-:W3:Y:S01]  /*8d10*/  LDCU UR9, c[0x0][0x39c] ;  /* 0x00007380ff0977ac */ /* 0x000ee20008000800 */
[----:B------:R-:W-:Y:S01]  /*8d20*/  ISETP.LT.AND P0, PT, R197, UR10, !P0 ;  /* 0x0000000ac5007c0c */ /* 0x000fe2000c701270 */
[----:B------:R-:W4:Y:S01]  /*8d30*/  LDCU UR10, c[0x0][0x39c] ;  /* 0x00007380ff0a77ac */ /* 0x000f220008000800 */
[----:B0-----:R-:W-:-:S04]  /*8d40*/  IMAD.WIDE R2, R203, 0x2, R76 ;  /* 0x00000002cb027825 */ /* 0x001fc800078e024c */
[----:B------:R-:W-:-:S05]  /*8d50*/  IMAD.WIDE R70, R203, 0x2, R68 ;  /* 0x00000002cb467825 */ /* 0x000fca00078e0244 */
[----:B------:R0:W-:Y:S01]  /*8d60*/  @P1 STG.E.U16 desc[UR22][R2.64], R83 ;  /* 0x0000005302001986 */ /* 0x0001e2000c101516 */
[----:B------:R-:W-:Y:S01]  /*8d70*/  VIADD R203, R203, UR32 ;  /* 0x00000020cbcb7c36 */ /* 0x000fe20008000000 */
[----:B----4-:R-:W-:Y:S01]  /*8d80*/  ISETP.GE.AND P6, PT, R72, UR10, PT ;  /* 0x0000000a48007c0c */ /* 0x010fe2000bfc6270 */
[----:B------:R-:W4:Y:S01]  /*8d90*/  LDCU UR10, c[0x0][0x398] ;  /* 0x00007300ff0a77ac */ /* 0x000f220008000800 */
[----:B0-----:R-:W-:-:S05]  /*8da0*/  PRMT R3, R83, 0x7632, R3 ;  /* 0x0000763253037816 */ /* 0x001fca0000000003 */
[----:B------:R0:W-:Y:S01]  /*8db0*/  @P0 STG.E.U16 desc[UR22][R70.64], R3 ;  /* 0x0000000346000986 */ /* 0x0001e2000c101516 */
[----:B------:R-:W-:Y:S01]  /*8dc0*/  ISETP.GE.AND P0, PT, R0, UR7, PT ;  /* 0x0000000700007c0c */ /* 0x000fe2000bf06270 */
[----:B------:R-:W-:Y:S01]  /*8dd0*/  VIADD R0, R196, 0x11 ;  /* 0x00000011c4007836 */ /* 0x000fe20000000000 */
[----:B------:R-:W3:Y:S02]  /*8de0*/  LDCU UR7, c[0x0][0x39c] ;  /* 0x00007380ff0777ac */ /* 0x000ee40008000800 */
[----:B------:R-:W-:Y:S02]  /*8df0*/  ISETP.LT.AND P3, PT, R198, UR14, !P0 ;  /* 0x0000000ec6007c0c */ /* 0x000fe4000c761270 */
[----:B------:R-:W-:Y:S01]  /*8e00*/  ISETP.LT.AND P1, PT, R197, UR16, !P0 ;  /* 0x00000010c5007c0c */ /* 0x000fe2000c721270 */
[----:B------:R-:W3:Y:S01]  /*8e10*/  LDCU UR14, c[0x0][0x398] ;  /* 0x00007300ff0e77ac */ /* 0x000ee20008000800 */
[----:B--2---:R-:W-:Y:S01]  /*8e20*/  ISETP.GE.AND P2, PT, R0, UR4, PT ;  /* 0x0000000400007c0c */ /* 0x004fe2000bf46270 */
[----:B------:R-:W-:-:S02]  /*8e30*/  VIADD R0, R196, 0x12 ;  /* 0x00000012c4007836 */ /* 0x000fc40000000000 */
[C---:B0-----:R-:W-:Y:S01]  /*8e40*/  IMAD.WIDE R2, R203.reuse, 0x2, R76 ;  /* 0x00000002cb027825 */ /* 0x041fe200078e024c */
[----:B------:R-:W-:Y:S01]  /*8e50*/  ISETP.LT.AND P0, PT, R198, UR18, !P2 ;  /* 0x00000012c6007c0c */ /* 0x000fe2000d701270 */
[----:B------:R-:W0:Y:S01]  /*8e60*/  LDCU UR4, c[0x0][0x39c] ;  /* 0x00007380ff0477ac */ /* 0x000e220008000800 */
[----:B-1----:R-:W-:Y:S01]  /*8e70*/  ISETP.GE.AND P5, PT, R0, UR6, PT ;  /* 0x0000000600007c0c */ /* 0x002fe2000bfa6270 */
[----:B------:R-:W-:Y:S01]  /*8e80*/  IMAD.WIDE R70, R203, 0x2, R68 ;  /* 0x00000002cb467825 */ /* 0x000fe200078e0244 */
[----:B------:R-:W-:Y:S01]  /*8e90*/  ISETP.LT.AND P2, PT, R197, UR20, !P2 ;  /* 0x00000014c5007c0c */ /* 0x000fe2000d741270 */
[----:B------:R1:W-:Y:S01]  /*8ea0*/  @P3 STG.E.U16 desc[UR22][R2.64], R84 ;  /* 0x0000005402003986 */ /* 0x0003e2000c101516 */
[----:B------:R-:W2:Y:S01]  /*8eb0*/  LDCU UR16, c[0x0][0x398] ;  /* 0x00007300ff1077ac */ /* 0x000ea20008000800 */
[----:B------:R-:W-:Y:S02]  /*8ec0*/  VIADD R203, R203, UR32 ;  /* 0x00000020cbcb7c36 */ /* 0x000fe40008000000 */
[----:B------:R-:W-:Y:S01]  /*8ed0*/  VIADD R0, R196, 0x13 ;  /* 0x00000013c4007836 */ /* 0x000fe20000000000 */
[----:B------:R-:W0:Y:S01]  /*8ee0*/  LDCU UR6, c[0x0][0x39c] ;  /* 0x00007380ff0677ac */ /* 0x000e220008000800 */
[----:B------:R-:W-:-:S03]  /*8ef0*/  VIADD R75, R203, UR32 ;  /* 0x00000020cb4b7c36 */ /* 0x000fc60008000000 */
[----:B---3--:R-:W-:Y:S01]  /*8f00*/  ISETP.GE.AND P4, PT, R0, UR9, PT ;  /* 0x0000000900007c0c */ /* 0x008fe2000bf86270 */
[C---:B------:R-:W-:Y:S01]  /*8f10*/  IMAD.WIDE R72, R75.reuse, 0x2, R76 ;  /* 0x000000024b487825 */ /* 0x040fe200078e024c */
[----:B------:R-:W3:Y:S01]  /*8f20*/  LDCU UR9, c[0x0][0x398] ;  /* 0x00007300ff0977ac */ /* 0x000ee20008000800 */
[----:B-1----:R-:W-:Y:S02]  /*8f30*/  PRMT R3, R84, 0x7632, R3 ;  /* 0x0000763254037816 */ /* 0x002fe40000000003 */
[----:B------:R-:W-:Y:S01]  /*8f40*/  VIADD R79, R75, UR32 ;  /* 0x000000204b4f7c36 */ /* 0x000fe20008000000 */
[----:B------:R-:W1:Y:S01]  /*8f50*/  LDCU UR18, c[0x0][0x398] ;  /* 0x00007300ff1277ac */ /* 0x000e620008000800 */
[----:B------:R-:W-:Y:S01]  /*8f60*/  VIADD R0, R196, 0x15 ;  /* 0x00000015c4007836 */ /* 0x000fe20000000000 */
[----:B------:R2:W-:Y:S01]  /*8f70*/  @P1 STG.E.U16 desc[UR22][R70.64], R3 ;  /* 0x0000000346001986 */ /* 0x0005e2000c101516 */
[----:B------:R-:W1:Y:S03]  /*8f80*/  LDCU UR20, c[0x0][0x398] ;  /* 0x00007300ff1477ac */ /* 0x000e660008000800 */
[----:B------:R-:W-:Y:S01]  /*8f90*/  ISETP.GE.AND P3, PT, R0, UR12, PT ;  /* 0x0000000c00007c0c */ /* 0x000fe2000bf66270 */
[----:B------:R-:W-:Y:S01]  /*8fa0*/  VIADD R0, R196, 0x16 ;  /* 0x00000016c4007836 */ /* 0x000fe20000000000 */
[----:B------:R-:W1:Y:S04]  /*8fb0*/  LDCU UR12, c[0x0][0x398] ;  /* 0x00007300ff0c77ac */ /* 0x000e680008000800 */
[----:B0-----:R-:W-:Y:S01]  /*8fc0*/  ISETP.GE.AND P1, PT, R0, UR4, PT ;  /* 0x0000000400007c0c */ /* 0x001fe2000bf26270 */
[----:B------:R-:W-:Y:S01]  /*8fd0*/  VIADD R0, R196, 0x17 ;  /* 0x00000017c4007836 */ /* 0x000fe20000000000 */
[----:B------:R-:W0:Y:S01]  /*8fe0*/  LDCU UR4, c[0x0][0x39c] ;  /* 0x00007380ff0477ac */ /* 0x000e220008000800 */
[----:B--2---:R-:W-:-:S04]  /*8ff0*/  IMAD.WIDE R2, R203, 0x2, R76 ;  /* 0x00000002cb027825 */ /* 0x004fc800078e024c */
[----:B------:R-:W-:Y:S01]  /*9000*/  IMAD.WIDE R70, R203, 0x2, R68 ;  /* 0x00000002cb467825 */ /* 0x000fe200078e0244 */
[----:B------:R2:W-:Y:S01]  /*9010*/  @P0 STG.E.U16 desc[UR22][R2.64], R85 ;  /* 0x0000005502000986 */ /* 0x0005e2000c101516 */
[----:B------:R-:W-:Y:S01]  /*9020*/  ISETP.LT.AND P0, PT, R198, UR24, !P5 ;  /* 0x00000018c6007c0c */ /* 0x000fe2000ef01270 */
[----:B------:R-:W0:Y:S01]  /*9030*/  LDCU UR24, c[0x0][0x398] ;  /* 0x00007300ff1877ac */ /* 0x000e220008000800 */
[----:B------:R-:W-:Y:S01]  /*9040*/  ISETP.LT.AND P5, PT, R197, UR26, !P5 ;  /* 0x0000001ac5007c0c */ /* 0x000fe2000efa1270 */
[----:B------:R-:W0:Y:S01]  /*9050*/  LDCU UR26, c[0x0][0x398] ;  /* 0x00007300ff1a77ac */ /* 0x000e220008000800 */
[----:B--2---:R-:W-:-:S05]  /*9060*/  PRMT R3, R85, 0x7632, R3 ;  /* 0x0000763255037816 */ /* 0x004fca0000000003 */
[----:B------:R2:W-:Y:S01]  /*9070*/  @P2 STG.E.U16 desc[UR22][R70.64], R3 ;  /* 0x0000000346002986 */ /* 0x0005e2000c101516 */
[----:B------:R-:W-:Y:S01]  /*9080*/  ISETP.GE.AND P2, PT, R0, UR6, PT ;  /* 0x0000000600007c0c */ /* 0x000fe2000bf46270 */
[----:B------:R-:W-:Y:S01]  /*9090*/  VIADD R0, R196, 0x18 ;  /* 0x00000018c4007836 */ /* 0x000fe20000000000 */
[----:B------:R-:W0:Y:S01]  /*90a0*/  LDCU UR6, c[0x0][0x39c] ;  /* 0x00007380ff0677ac */ /* 0x000e220008000800 */
[----:B------:R1:W-:Y:S01]  /*90b0*/  @P0 STG.E.U16 desc[UR22][R72.64], R86 ;  /* 0x0000005648000986 */ /* 0x0003e2000c101516 */
[----:B------:R-:W-:Y:S02]  /*90c0*/  ISETP.LT.AND P0, PT, R198, UR28, !P4 ;  /* 0x0000001cc6007c0c */ /* 0x000fe4000e701270 */
[----:B------:R-:W-:Y:S01]  /*90d0*/  ISETP.LT.AND P4, PT, R197, UR30, !P4 ;  /* 0x0000001ec5007c0c */ /* 0x000fe2000e781270 */
[----:B------:R-:W0:Y:S01]  /*90e0*/  LDCU UR28, c[0x0][0x398] ;  /* 0x00007300ff1c77ac */ /* 0x000e220008000800 */
[----:B--2---:R-:W-:Y:S01]  /*90f0*/  IMAD.WIDE R2, R75, 0x2, R68 ;  /* 0x000000024b027825 */ /* 0x004fe200078e0244 */
[----:B------:R-:W2:Y:S01]  /*9100*/  LDCU UR30, c[0x0][0x398] ;  /* 0x00007300ff1e77ac */ /* 0x000ea20008000800 */
[----:B-1----:R-:W-:-:S02]  /*9110*/  PRMT R73, R86, 0x7632, R73 ;  /* 0x0000763256497816 */ /* 0x002fc40000000049 */
[----:B------:R-:W-:-:S03]  /*9120*/  IMAD.WIDE R70, R79, 0x2, R76 ;  /* 0x000000024f467825 */ /* 0x000fc600078e024c */
[----:B------:R1:W-:Y:S01]  /*9130*/  @P5 STG.E.U16 desc[UR22][R2.64], R73 ;  /* 0x0000004902005986 */ /* 0x0003e2000c101516 */
[----:B------:R-:W-:Y:S01]  /*9140*/  VIADD R75, R79, UR32 ;  /* 0x000000204f4b7c36 */ /* 0x000fe20008000000 */
[----:B------:R-:W-:Y:S01]  /*9150*/  ISETP.GE.AND P5, PT, R0, UR7, PT ;  /* 0x0000000700007c0c */ /* 0x000fe2000bfa6270 */
[----:B------:R-:W-:Y:S01]  /*9160*/  VIADD R0, R196, 0x19 ;  /* 0x00000019c4007836 */ /* 0x000fe20000000000 */
[----:B------:R0:W-:Y:S01]  /*9170*/  @P0 STG.E.U16 desc[UR22][R70.64], R87 ;  /* 0x0000005746000986 */ /* 0x0001e2000c101516 */
[----:B------:R-:W-:Y:S01]  /*9180*/  ISETP.LT.AND P0, PT, R198, UR33, !P6 ;  /* 0x00000021c6007c0c */ /* 0x000fe2000f701270 */
[----:B------:R-:W2:Y:S01]  /*9190*/  LDCU UR7, c[0x0][0x39c] ;  /* 0x00007380ff0777ac */ /* 0x000ea20008000800 */
[----:B------:R-:W-:Y:S01]  /*91a0*/  ISETP.LT.AND P6, PT, R197, UR34, !P6 ;  /* 0x00000022c5007c0c */ /* 0x000fe2000f7c1270 */
[----:B------:R-:W2:Y:S01]  /*91b0*/  LDCU UR33, c[0x0][0x398] ;  /* 0x00007300ff2177ac */ /* 0x000ea20008000800 */
[----:B-1----:R-:W-:Y:S01]  /*91c0*/  IMAD.WIDE R72, R79, 0x2, R68 ;  /* 0x000000024f487825 */ /* 0x002fe200078e0244 */
[----:B------:R-:W1:Y:S01]  /*91d0*/  LDCU UR34, c[0x0][0x398] ;  /* 0x00007300ff2277ac */ /* 0x000e620008000800 */
[----:B0-----:R-:W-:-:S02]  /*91e0*/  PRMT R71, R87, 0x7632, R71 ;  /* 0x0000763257477816 */ /* 0x001fc40000000047 */
        /* <DEDUP_REMOVED lines=10> */
[----:B0-----:R-:W-:Y:S01]  /*9290*/  IMAD.WIDE R70, R75, 0x2, R68 ;  /* 0x000000024b467825 */ /* 0x001fe200078e0244 */
[----:B-1----:R-:W-:-:S03]  /*92a0*/  PRMT R3, R88, 0x7632, R3 ;  /* 0x0000763258037816 */ /* 0x002fc60000000003 */
[C---:B------:R-:W-:Y:S02]  /*92b0*/  IMAD.WIDE R72, R79.reuse, 0x2, R76 ;  /* 0x000000024f487825 */ /* 0x040fe400078e024c */
[----:B------:R0:W-:Y:S02]  /*92c0*/  @P6 STG.E.U16 desc[UR22][R70.64], R3 ;  /* 0x0000000346006986 */ /* 0x0001e4000c101516 */
[----:B------:R-:W-:Y:S01]  /*92d0*/  VIADD R75, R79, UR32 ;  /* 0x000000204f4b7c36 */ /* 0x000fe20008000000 */
[----:B------:R-:W-:Y:S01]  /*92e0*/  ISETP.GE.AND P6, PT, R0, UR6, PT ;  /* 0x0000000600007c0c */ /* 0x000fe2000bfc6270 */
[----:B------:R-:W-:Y:S01]  /*92f0*/  VIADD R0, R196, 0x1b ;  /* 0x0000001bc4007836 */ /* 0x000fe20000000000 */
[----:B------:R1:W-:Y:S01]  /*9300*/  @P0 STG.E.U16 desc[UR22][R72.64], R89 ;  /* 0x0000005948000986 */ /* 0x0003e2000c101516 */
[----:B------:R-:W-:Y:S01]  /*9310*/  ISETP.LT.AND P0, PT, R198, UR16, !P1 ;  /* 0x00000010c6007c0c */ /* 0x000fe2000cf01270 */
[----:B------:R-:W2:Y:S01]  /*9320*/  LDCU UR6, c[0x0][0x39c] ;  /* 0x00007380ff0677ac */ /* 0x000ea20008000800 */
[----:B------:R-:W-:Y:S01]  /*9330*/  ISETP.LT.AND P1, PT, R197, UR36, !P1 ;  /* 0x00000024c5007c0c */ /* 0x000fe2000cf21270 */
[----:B------:R-:W3:Y:S01]  /*9340*/  LDCU UR16, c[0x0][0x398] ;  /* 0x00007300ff1077ac */ /* 0x000ee20008000800 */
[----:B0-----:R-:W-:Y:S01]  /*9350*/  IMAD.WIDE R2, R79, 0x2, R68 ;  /* 0x000000024f027825 */ /* 0x001fe200078e0244 */
[----:B-1----:R-:W-:-:S03]  /*9360*/  PRMT R73, R89, 0x7632, R73 ;  /* 0x0000763259497816 */ /* 0x002fc60000000049 */
[C---:B------:R-:W-:Y:S02]  /*9370*/  IMAD.WIDE R70, R75.reuse, 0x2, R76 ;  /* 0x000000024b467825 */ /* 0x040fe400078e024c */
[----:B------:R0:W-:Y:S02]  /*9380*/  @P3 STG.E.U16 desc[UR22][R2.64], R73 ;  /* 0x0000004902003986 */ /* 0x0001e4000c101516 */
[----:B------:R-:W-:Y:S01]  /*9390*/  VIADD R79, R75, UR32 ;  /* 0x000000204b4f7c36 */ /* 0x000fe20008000000 */
[----:B--2---:R-:W-:Y:S01]  /*93a0*/  ISETP.GE.AND P3, PT, R0, UR7, PT ;  /* 0x0000000700007c0c */ /* 0x004fe2000bf66270 */
[----:B------:R-:W-:Y:S01]  /*93b0*/  VIADD R0, R196, 0x1c ;  /* 0x0000001cc4007836 */ /* 0x000fe20000000000 */
[----:B------:R1:W-:Y:S01]  /*93c0*/  @P0 STG.E.U16 desc[UR22][R70.64], R90 ;  /* 0x0000005a46000986 */ /* 0x0003e2000c101516 */
[----:B---3--:R-:W-:Y:S01]  /*93d0*/  ISETP.LT.AND P0, PT, R198, UR9, !P2 ;  /* 0x00000009c6007c0c */ /* 0x008fe2000d701270 */
[----:B------:R-:W2:Y:S01]  /*93e0*/  LDCU UR9, c[0x0][0x398] ;  /* 0x00007300ff0977ac */ /* 0x000ea20008000800 */
[----:B----4-:R-:W-:Y:S01]  /*93f0*/  ISETP.LT.AND P2, PT, R197, UR10, !P2 ;  /* 0x0000000ac5007c0c */ /* 0x010fe2000d741270 */
[----:B------:R-:W3:Y:S01]  /*9400*/  LDCU UR7, c[0x0][0x39c] ;  /* 0x00007380ff0777ac */ /* 0x000ee20008000800 */
[----:B0-----:R-:W-:Y:S01]  /*9410*/  IMAD.WIDE R72, R75, 0x2, R68 ;  /* 0x000000024b487825 */ /* 0x001fe200078e0244 */
[----:B------:R-:W0:Y:S01]  /*9420*/  LDCU UR10, c[0x0][0x398] ;  /* 0x00007300ff0a77ac */ /* 0x000e220008000800 */
        /* <DEDUP_REMOVED lines=8> */
[----:B------:R-:W0:Y:S01]  /*94b0*/  LDCU UR4, c[0x0][0x39c] ;  /* 0x00007380ff0477ac */ /* 0x000e220008000800 */
[----:B------:R-:W-:Y:S01]  /*94c0*/  ISETP.LT.AND P5, PT, R197, UR18, !P5 ;  /* 0x00000012c5007c0c */ /* 0x000fe2000efa1270 */
[----:B------:R-:W0:Y:S01]  /*94d0*/  LDCU UR12, c[0x0][0x398] ;  /* 0x00007300ff0c77ac */ /* 0x000e220008000800 */
[----:B-1----:R-:W-:Y:S01]  /*94e0*/  IMAD.WIDE R70, R79, 0x2, R68 ;  /* 0x000000024f467825 */ /* 0x002fe200078e0244 */
[----:B------:R-:W1:Y:S01]  /*94f0*/  LDCU UR18, c[0x0][0x398] ;  /* 0x00007300ff1277ac */ /* 0x000e620008000800 */
[----:B----4-:R-:W-:-:S02]  /*9500*/  PRMT R3, R91, 0x7632, R3 ;  /* 0x000076325b037816 */ /* 0x010fc40000000003 */
[----:B------:R-:W-:-:S03]  /*9510*/  IMAD.WIDE R72, R75, 0x2, R76 ;  /* 0x000000024b487825 */ /* 0x000fc600078e024c */
[----:B------:R4:W-:Y:S01]  /*9520*/  @P2 STG.E.U16 desc[UR22][R70.64], R3 ;  /* 0x0000000346002986 */ /* 0x0009e2000c101516 */
[----:B------:R-:W-:Y:S01]  /*9530*/  VIADD R79, R75, UR32 ;  /* 0x000000204b4f7c36 */ /* 0x000fe20008000000 */
[----:B------:R-:W-:Y:S01]  /*9540*/  ISETP.GE.AND P2, PT, R0, UR6, PT ;  /* 0x0000000600007c0c */ /* 0x000fe2000bf46270 */
[----:B------:R-:W-:Y:S01]  /*9550*/  VIADD R0, R196, 0x1e ;  /* 0x0000001ec4007836 */ /* 0x000fe20000000000 */
[----:B------:R0:W-:Y:S01]  /*9560*/  @P0 STG.E.U16 desc[UR22][R72.64], R92 ;  /* 0x0000005c48000986 */ /* 0x0001e2000c101516 */
[----:B------:R-:W-:Y:S01]  /*9570*/  ISETP.LT.AND P0, PT, R198, UR20, !P4 ;  /* 0x00000014c6007c0c */ /* 0x000fe2000e701270 */
[----:B------:R-:W1:Y:S01]  /*9580*/  LDCU UR6, c[0x0][0x39c] ;  /* 0x00007380ff0677ac */ /* 0x000e620008000800 */
[----:B------:R-:W-:Y:S01]  /*9590*/  ISETP.LT.AND P4, PT, R197, UR24, !P4 ;  /* 0x00000018c5007c0c */ /* 0x000fe2000e781270 */
[----:B------:R-:W1:Y:S01]  /*95a0*/  LDCU UR20, c[0x0][0x398] ;  /* 0x00007300ff1477ac */ /* 0x000e620008000800 */
[----:B----4-:R-:W-:Y:S01]  /*95b0*/  IMAD.WIDE R2, R75, 0x2, R68 ;  /* 0x000000024b027825 */ /* 0x010fe200078e0244 */
[----:B------:R-:W4:Y:S01]  /*95c0*/  LDCU UR24, c[0x0][0x398] ;  /* 0x00007300ff1877ac */ /* 0x000f220008000800 */
[----:B0-----:R-:W-:-:S02]  /*95d0*/  PRMT R73, R92, 0x7632, R73 ;  /* 0x000076325c497816 */ /* 0x001fc40000000049 */
[----:B------:R-:W-:-:S03]  /*95e0*/  IMAD.WIDE R70, R79, 0x2, R76 ;  /* 0x000000024f467825 */ /* 0x000fc600078e024c */
[----:B------:R0:W-:Y:S01]  /*95f0*/  @P5 STG.E.U16 desc[UR22][R2.64], R73 ;  /* 0x0000004902005986 */ /* 0x0001e2000c101516 */
[----:B------:R-:W-:Y:S01]  /*9600*/  VIADD R75, R79, UR32 ;  /* 0x000000204f4b7c36 */ /* 0x000fe20008000000 */
[----:B---3--:R-:W-:Y:S01]  /*9610*/  ISETP.GE.AND P5, PT, R0, UR7, PT ;  /* 0x0000000700007c0c */ /* 0x008fe2000bfa6270 */
[----:B------:R-:W-:Y:S01]  /*9620*/  VIADD R0, R196, 0x1f ;  /* 0x0000001fc4007836 */ /* 0x000fe20000000000 */
[----:B------:R3:W-:Y:S01]  /*9630*/  @P0 STG.E.U16 desc[UR22][R70.64], R93 ;  /* 0x0000005d46000986 */ /* 0x0007e2000c101516 */
[----:B------:R-:W-:Y:S01]  /*9640*/  ISETP.LT.AND P0, PT, R198, UR26, !P6 ;  /* 0x0000001ac6007c0c */ /* 0x000fe2000f701270 */
[----:B------:R-:W1:Y:S01]  /*9650*/  LDCU UR7, c[0x0][0x39c] ;  /* 0x00007380ff0777ac */ /* 0x000e620008000800 */
[----:B------:R-:W-:Y:S01]  /*9660*/  ISETP.LT.AND P6, PT, R197, UR28, !P6 ;  /* 0x0000001cc5007c0c */ /* 0x000fe2000f7c1270 */
[----:B------:R-:W1:Y:S01]  /*9670*/  LDCU UR26, c[0x0][0x398] ;  /* 0x00007300ff1a77ac */ /* 0x000e620008000800 */
[----:B0-----:R-:W-:Y:S01]  /*9680*/  IMAD.WIDE R72, R79, 0x2, R68 ;  /* 0x000000024f487825 */ /* 0x001fe200078e0244 */
[----:B------:R-:W0:Y:S01]  /*9690*/  LDCU UR28, c[0x0][0x398] ;  /* 0x00007300ff1c77ac */ /* 0x000e220008000800 */
[----:B---3--:R-:W-:-:S02]  /*96a0*/  PRMT R71, R93, 0x7632, R71 ;  /* 0x000076325d477816 */ /* 0x008fc40000000047 */
        /* <DEDUP_REMOVED lines=10> */
[----:B---3--:R-:W-:Y:S01]  /*9750*/  IMAD.WIDE R70, R75, 0x2, R68 ;  /* 0x000000024b467825 */ /* 0x008fe200078e0244 */
[----:B------:R-:W3:Y:S01]  /*9760*/  LDCU UR33, c[0x0][0x398] ;  /* 0x00007300ff2177ac */ /* 0x000ee20008000800 */
[----:B0-----:R-:W-:-:S02]  /*9770*/  PRMT R3, R94, 0x7632, R3 ;  /* 0x000076325e037816 */ /* 0x001fc40000000003 */
[----:B------:R-:W-:-:S03]  /*9780*/  IMAD.WIDE R72, R79, 0x2, R76 ;  /* 0x000000024f487825 */ /* 0x000fc600078e024c */
[----:B------:R0:W-:Y:S01]  /*9790*/  @P6 STG.E.U16 desc[UR22][R70.64], R3 ;  /* 0x0000000346006986 */ /* 0x0001e2000c101516 */
[----:B------:R-:W-:Y:S01]  /*97a0*/  VIADD R75, R79, UR32 ;  /* 0x000000204f4b7c36 */ /* 0x000fe20008000000 */
[----:B-1----:R-:W-:Y:S01]  /*97b0*/  ISETP.GE.AND P6, PT, R0, UR6, PT ;  /* 0x0000000600007c0c */ /* 0x002fe2000bfc6270 */
[----:B------:R-:W-:Y:S01]  /*97c0*/  VIADD R0, R196, 0x21 ;  /* 0x00000021c4007836 */ /* 0x000fe20000000000 */
[----:B------:R1:W-:Y:S01]  /*97d0*/  @P0 STG.E.U16 desc[UR22][R72.64], R95 ;  /* 0x0000005f48000986 */ /* 0x0003e2000c101516 */
[----:B------:R-:W-:Y:S01]  /*97e0*/  ISETP.LT.AND P0, PT, R198, UR14, !P1 ;  /* 0x0000000ec6007c0c */ /* 0x000fe2000cf01270 */
[----:B------:R-:W2:Y:S01]  /*97f0*/  LDCU UR14, c[0x0][0x398] ;  /* 0x00007300ff0e77ac */ /* 0x000ea20008000800 */
[----:B------:R-:W-:Y:S01]  /*9800*/  ISETP.LT.AND P1, PT, R197, UR16, !P1 ;  /* 0x00000010c5007c0c */ /* 0x000fe2000cf21270 */
[----:B------:R-:W2:Y:S01]  /*9810*/  LDCU UR6, c[0x0][0x39c] ;  /* 0x00007380ff0677ac */ /* 0x000ea20008000800 */
        /* <DEDUP_REMOVED lines=9> */
[----:B--2---:R-:W-:Y:S01]  /*98b0*/  ISETP.LT.AND P0, PT, R198, UR9, !P2 ;  /* 0x00000009c6007c0c */ /* 0x004fe2000d701270 */
        /* <DEDUP_REMOVED lines=26> */
[----:B------:R-:W3:Y:S01]  /*9a60*/  LDCU UR6, c[0x0][0x39c] ;  /* 0x00007380ff0677ac */ /* 0x000ee20008000800 */
[----:B------:R-:W-:Y:S01]  /*9a70*/  ISETP.LT.AND P4, PT, R197, UR20, !P4 ;  /* 0x00000014c5007c0c */ /* 0x000fe2000e781270 */
[----:B------:R-:W3:Y:S01]  /*9a80*/  LDCU UR18, c[0x0][0x398] ;  /* 0x00007300ff1277ac */ /* 0x000ee20008000800 */
[----:B-1----:R-:W-:Y:S01]  /*9a90*/  IMAD.WIDE R2, R75, 0x2, R68 ;  /* 0x000000024b027825 */ /* 0x002fe200078e0244 */
[----:B------:R-:W1:Y:S01]  /*9aa0*/  LDCU UR20, c[0x0][0x398] ;  /* 0x00007300ff1477ac */ /* 0x000e620008000800 */
[----:B0-----:R-:W-:-:S02]  /*9ab0*/  PRMT R73, R98, 0x7632, R73 ;  /* 0x0000763262497816 */ /* 0x001fc40000000049 */
[----:B------:R-:W-:-:S03]  /*9ac0*/  IMAD.WIDE R70, R79, 0x2, R76 ;  /* 0x000000024f467825 */ /* 0x000fc600078e024c */
[----:B------:R0:W-:Y:S01]  /*9ad0*/  @P5 STG.E.U16 desc[UR22][R2.64], R73 ;  /* 0x0000004902005986 */ /* 0x0001e2000c101516 */
[----:B------:R-:W-:Y:S01]  /*9ae0*/  VIADD R75, R79, UR32 ;  /* 0x000000204f4b7c36 */ /* 0x000fe20008000000 */
[----:B--2---:R-:W-:Y:S01]  /*9af0*/  ISETP.GE.AND P5, PT, R0, UR7, PT ;  /* 0x0000000700007c0c */ /* 0x004fe2000bfa6270 */
[----:B------:R-:W-:Y:S01]  /*9b00*/  VIADD R0, R196, 0x25 ;  /* 0x00000025c4007836 */ /* 0x000fe20000000000 */
[----:B------:R2:W-:Y:S01]  /*9b10*/  @P0 STG.E.U16 desc[UR22][R70.64], R99 ;  /* 0x0000006346000986 */ /* 0x0005e2000c101516 */
[----:B----4-:R-:W-:Y:S01]  /*9b20*/  ISETP.LT.AND P0, PT, R198, UR24, !P6 ;  /* 0x00000018c6007c0c */ /* 0x010fe2000f701270 */
[----:B------:R-:W4:Y:S01]  /*9b30*/  LDCU UR7, c[0x0][0x39c] ;  /* 0x00007380ff0777ac */ /* 0x000f220008000800 */
[----:B------:R-:W-:Y:S01]  /*9b40*/  ISETP.LT.AND P6, PT, R197, UR26, !P6 ;  /* 0x0000001ac5007c0c */ /* 0x000fe2000f7c1270 */
[----:B------:R-:W1:Y:S01]  /*9b50*/  LDCU UR24, c[0x0][0x398] ;  /* 0x00007300ff1877ac */ /* 0x000e620008000800 */
[----:B0-----:R-:W-:Y:S01]  /*9b60*/  IMAD.WIDE R72, R79, 0x2, R68 ;  /* 0x000000024f487825 */ /* 0x001fe200078e0244 */
[----:B------:R-:W0:Y:S01]  /*9b70*/  LDCU UR26, c[0x0][0x398] ;  /* 0x00007300ff1a77ac */ /* 0x000e220008000800 */
[----:B--2---:R-:W-:-:S02]  /*9b80*/  PRMT R71, R99, 0x7632, R71 ;  /* 0x0000763263477816 */ /* 0x004fc40000000047 */
        /* <DEDUP_REMOVED lines=10> */
[----:B--2---:R-:W-:Y:S01]  /*9c30*/  IMAD.WIDE R70, R75, 0x2, R68 ;  /* 0x000000024b467825 */ /* 0x004fe200078e0244 */
[----:B------:R-:W2:Y:S01]  /*9c40*/  LDCU UR30, c[0x0][0x398] ;  /* 0x00007300ff1e77ac */ /* 0x000ea20008000800 */
        /* <DEDUP_REMOVED lines=17> */
[----:B----4-:R-:W-:Y:S01]  /*9d60*/  ISETP.GE.AND P3, PT, R0, UR7, PT ;  /* 0x0000000700007c0c */ /* 0x010fe2000bf66270 */
[----:B------:R-:W-:Y:S01]  /*9d70*/  VIADD R0, R196, 0x28 ;  /* 0x00000028c4007836 */ /* 0x000fe20000000000 */
[----:B------:R4:W-:Y:S01]  /*9d80*/  @P0 STG.E.U16 desc[UR22][R70.64], R102 ;  /* 0x0000006646000986 */ /* 0x0009e2000c101516 */
[----:B------:R-:W-:Y:S01]  /*9d90*/  ISETP.LT.AND P0, PT, R198, UR9, !P2 ;  /* 0x00000009c6007c0c */ /* 0x000fe2000d701270 */
[----:B------:R-:W0:Y:S01]  /*9da0*/  LDCU UR9, c[0x0][0x398] ;  /* 0x00007300ff0977ac */ /* 0x000e220008000800 */
[----:B------:R-:W-:Y:S01]  /*9db0*/  ISETP.LT.AND P2, PT, R197, UR16, !P2 ;  /* 0x00000010c5007c0c */ /* 0x000fe2000d741270 */
[----:B------:R-:W0:Y:S01]  /*9dc0*/  LDCU UR7, c[0x0][0x39c] ;  /* 0x00007380ff0777ac */ /* 0x000e220008000800 */
[----:B---3--:R-:W-:Y:S01]  /*9dd0*/  IMAD.WIDE R72, R75, 0x2, R68 ;  /* 0x000000024b487825 */ /* 0x008fe200078e0244 */
[----:B------:R-:W3:Y:S01]  /*9de0*/  LDCU UR16, c[0x0][0x398] ;  /* 0x00007300ff1077ac */ /* 0x000ee20008000800 */
[----:B----4-:R-:W-:-:S02]  /*9df0*/  PRMT R71, R102, 0x7632, R71 ;  /* 0x0000763266477816 */ /* 0x010fc40000000047 */
[----:B------:R-:W-:-:S03]  /*9e00*/  IMAD.WIDE R2, R79, 0x2, R76 ;  /* 0x000000024f027825 */ /* 0x000fc600078e024c */
[----:B------:R4:W-:Y:S01]  /*9e10*/  @P1 STG.E.U16 desc[UR22][R72.64], R71 ;  /* 0x0000004748001986 */ /* 0x0009e2000c101516 */
[----:B------:R-:W-:Y:S01]  /*9e20*/  VIADD R75, R79, UR32 ;  /* 0x000000204f4b7c36 */ /* 0x000fe20008000000 */
[----:B-1----:R-:W-:Y:S01]  /*9e30*/  ISETP.GE.AND P1, PT, R0, UR4, PT ;  /* 0x0000000400007c0c */ /* 0x002fe2000bf26270 */
[----:B------:R-:W-:Y:S01]  /*9e40*/  VIADD R0, R196, 0x29 ;  /* 0x00000029c4007836 */ /* 0x000fe20000000000 */
[----:B------:R1:W-:Y:S01]  /*9e50*/  @P0 STG.E.U16 desc[UR22][R2.64], R103 ;  /* 0x0000006702000986 */ /* 0x0003e2000c101516 */
[----:B------:R-:W-:Y:S01]  /*9e60*/  ISETP.LT.AND P0, PT, R198, UR10, !P5 ;  /* 0x0000000ac6007c0c */ /* 0x000fe2000ef01270 */
[----:B------:R-:W0:Y:S01]  /*9e70*/  LDCU UR10, c[0x0][0x398] ;  /* 0x00007300ff0a77ac */ /* 0x000e220008000800 */
[----:B------:R-:W-:Y:S01]  /*9e80*/  ISETP.LT.AND P5, PT, R197, UR34, !P5 ;  /* 0x00000022c5007c0c */ /* 0x000fe2000efa1270 */
[----:B------:R-:W0:Y:S01]  /*9e90*/  LDCU UR4, c[0x0][0x39c] ;  /* 0x00007380ff0477ac */ /* 0x000e220008000800 */
[----:B----4-:R-:W-:Y:S01]  /*9ea0*/  IMAD.WIDE R70, R79, 0x2, R68 ;  /* 0x000000024f467825 */ /* 0x010fe200078e0244 */
[----:B------:R-:W4:Y:S01]  /*9eb0*/  LDCU UR34, c[0x0][0x398] ;  /* 0x00007300ff2277ac */ /* 0x000f220008000800 */
        /* <DEDUP_REMOVED lines=78> */
[----:B---3--:R-:W-:-:S02]  /*a3a0*/  PRMT R3, R109, 0x7632, R3 ;  /* 0x000076326d037816 */ /* 0x008fc40000000003 */
        /* <DEDUP_REMOVED lines=8> */
[----:B----4-:R-:W-:Y:S01]  /*a430*/  ISETP.LT.AND P4, PT, R197, UR34, !P4 ;  /* 0x00000022c5007c0c */ /* 0x010fe2000e781270 */
[----:B------:R-:W4:Y:S01]  /*a440*/  LDCU UR6, c[0x0][0x39c] ;  /* 0x00007380ff0677ac */ /* 0x000f220008000800 */
[----:B---3--:R-:W-:Y:S01]  /*a450*/  IMAD.WIDE R2, R75, 0x2, R68 ;  /* 0x000000024b027825 */ /* 0x008fe200078e0244 */
[----:B------:R-:W3:Y:S01]  /*a460*/  LDCU UR34, c[0x0][0x398] ;  /* 0x00007300ff2277ac */ /* 0x000ee20008000800 */
        /* <DEDUP_REMOVED lines=37> */
[----:B--2---:R-:W-:Y:S01]  /*a6c0*/  IMAD.WIDE R2, R79, 0x2, R68 ;  /* 0x000000024f027825 */ /* 0x004fe200078e0244 */
[----:B------:R-:W2:Y:S01]  /*a6d0*/  LDCU UR28, c[0x0][0x398] ;  /* 0x00007300ff1c77ac */ /* 0x000ea20008000800 */
[----:B----4-:R-:W-:-:S02]  /*a6e0*/  PRMT R73, R113, 0x7632, R73 ;  /* 0x0000763271497816 */ /* 0x010fc40000000049 */
[----:B------:R-:W-:-:S03]  /*a6f0*/  IMAD.WIDE R70, R75, 0x2, R76 ;  /* 0x000000024b467825 */ /* 0x000fc600078e024c */
[----:B------:R4:W-:Y:S01]  /*a700*/  @P3 STG.E.U16 desc[UR22][R2.64], R73 ;  /* 0x0000004902003986 */ /* 0x0009e2000c101516 */
[----:B------:R-:W-:Y:S01]  /*a710*/  VIADD R79, R75, UR32 ;  /* 0x000000204b4f7c36 */ /* 0x000fe20008000000 */
[----:B---3--:R-:W-:Y:S01]  /*a720*/  ISETP.GE.AND P3, PT, R0, UR7, PT ;  /* 0x0000000700007c0c */ /* 0x008fe2000bf66270 */
        /* <DEDUP_REMOVED lines=21> */
[----:B-1----:R-:W-:-:S02]  /*a880*/  PRMT R3, R115, 0x7632, R3 ;  /* 0x0000763273037816 */ /* 0x002fc40000000003 */
[----:B------:R-:W-:-:S03]  /*a890*/  IMAD.WIDE R72, R75, 0x2, R76 ;  /* 0x000000024b487825 */ /* 0x000fc600078e024c */
[----:B------:R1:W-:Y:S01]  /*a8a0*/  @P2 STG.E.U16 desc[UR22][R70.64], R3 ;  /* 0x0000000346002986 */ /* 0x0003e2000c101516 */
[----:B------:R-:W-:Y:S01]  /*a8b0*/  VIADD R79, R75, UR32 ;  /* 0x000000204b4f7c36 */ /* 0x000fe20008000000 */
[----:B0-----:R-:W-:Y:S01]  /*a8c0*/  ISETP.GE.AND P2, PT, R0, UR6, PT ;  /* 0x0000000600007c0c */ /* 0x001fe2000bf46270 */
        /* <DEDUP_REMOVED lines=19> */
[----:B0-----:R-:W-:Y:S01]  /*aa00*/  IMAD.WIDE R72, R79, 0x2, R68 ;  /* 0x000000024f487825 */ /* 0x001fe200078e0244 */
[----:B------:R-:W0:Y:S01]  /*aa10*/  LDCU UR34, c[0x0][0x398] ;  /* 0x00007300ff2277ac */ /* 0x000e220008000800 */
[----:B-1----:R-:W-:-:S02]  /*aa20*/  PRMT R71, R117, 0x7632, R71 ;  /* 0x0000763275477816 */ /* 0x002fc40000000047 */
[----:B------:R-:W-:-:S03]  /*aa30*/  IMAD.WIDE R2, R75, 0x2, R76 ;  /* 0x000000024b027825 */ /* 0x000fc600078e024c */
[----:B------:R1:W-:Y:S01]  /*aa40*/  @P4 STG.E.U16 desc[UR22][R72.64], R71 ;  /* 0x0000004748004986 */ /* 0x0003e2000c101516 */
[----:B------:R-:W-:Y:S01]  /*aa50*/  VIADD R79, R75, UR32 ;  /* 0x000000204b4f7c36 */ /* 0x000fe20008000000 */
[----:B--2---:R-:W-:Y:S01]  /*aa60*/  ISETP.GE.AND P4, PT, R0, UR4, PT ;  /* 0x0000000400007c0c */ /* 0x004fe2000bf86270 */
        /* <DEDUP_REMOVED lines=8> */
[----:B--2---:R-:W-:-:S02]  /*aaf0*/  PRMT R3, R118, 0x7632, R3 ;  /* 0x0000763276037816 */ /* 0x004fc40000000003 */
[----:B------:R-:W-:-:S03]  /*ab00*/  IMAD.WIDE R72, R79, 0x2, R76 ;  /* 0x000000024f487825 */ /* 0x000fc600078e024c */
[----:B------:R2:W-:Y:S01]  /*ab10*/  @P6 STG.E.U16 desc[UR22][R70.64], R3 ;  /* 0x0000000346006986 */ /* 0x0005e2000c101516 */
[----:B------:R-:W-:Y:S01]  /*ab20*/  VIADD R75, R79, UR32 ;  /* 0x000000204f4b7c36 */ /* 0x000fe20008000000 */
[----:B------:R-:W-:Y:S01]  /*ab30*/  ISETP.GE.AND P6, PT, R0, UR6, PT ;  /* 0x0000000600007c0c */ /* 0x000fe2000bfc6270 */
[----:B------:R-:W0:Y:S01]  /*ab40*/  LDCU UR6, c[0x0][0x39c] ;  /* 0x00007380ff0677ac */ /* 0x000e220008000800 */
[----:B------:R1:W-:Y:S01]  /*ab50*/  @P0 STG.E.U16 desc[UR22][R72.64], R119 ;  /* 0x0000007748000986 */ /* 0x0003e2000c101516 */
[----:B------:R-:W-:Y:S01]  /*ab60*/  ISETP.LT.AND P0, PT, R198, UR14, !P1 ;  /* 0x0000000ec6007c0c */ /* 0x000fe2000cf01270 */
[----:B------:R-:W-:Y:S01]  /*ab70*/  VIADD R0, R196, 0x39 ;  /* 0x00000039c4007836 */ /* 0x000fe20000000000 */
        /* <DEDUP_REMOVED lines=17> */
[----:B---3--:R-:W-:-:S02]  /*ac90*/  PRMT R71, R120, 0x7632, R71 ;  /* 0x0000763278477816 */ /* 0x008fc40000000047 */
[----:B------:R-:W-:-:S03]  /*aca0*/  IMAD.WIDE R2, R79, 0x2, R76 ;  /* 0x000000024f027825 */ /* 0x000fc600078e024c */
[----:B------:R3:W-:Y:S01]  /*acb0*/  @P1 STG.E.U16 desc[UR22][R72.64], R71 ;  /* 0x0000004748001986 */ /* 0x0007e2000c101516 */
[----:B------:R-:W-:Y:S01]  /*acc0*/  VIADD R75, R79, UR32 ;  /* 0x000000204f4b7c36 */ /* 0x000fe20008000000 */
[----:B0-----:R-:W-:Y:S01]  /*acd0*/  ISETP.GE.AND P1, PT, R0, UR4, PT ;  /* 0x0000000400007c0c */ /* 0x001fe2000bf26270 */
[----:B------:R-:W-:Y:S01]  /*ace0*/  VIADD R0, R196, 0x3b ;  /* 0x0000003bc4007836 */ /* 0x000fe20000000000 */
[----:B------:R0:W-:Y:S01]  /*acf0*/  @P0 STG.E.U16 desc[UR22][R2.64], R121 ;  /* 0x0000007902000986 */ /* 0x0001e2000c101516 */
[----:B------:R-:W-:Y:S01]  /*ad00*/  ISETP.LT.AND P0, PT, R198, UR10, !P5 ;  /* 0x0000000ac6007c0c */ /* 0x000fe2000ef01270 */
[----:B------:R-:W1:Y:S01]  /*ad10*/  LDCU UR4, c[0x0][0x39c] ;  /* 0x00007380ff0477ac */ /* 0x000e620008000800 */
[----:B----4-:R-:W-:Y:S01]  /*ad20*/  ISETP.LT.AND P5, PT, R197, UR30, !P5 ;  /* 0x0000001ec5007c0c */ /* 0x010fe2000efa1270 */
[----:B------:R-:W4:Y:S01]  /*ad30*/  LDCU UR10, c[0x0][0x398] ;  /* 0x00007300ff0a77ac */ /* 0x000f220008000800 */
[----:B---3--:R-:W-:Y:S01]  /*ad40*/  IMAD.WIDE R70, R79, 0x2, R68 ;  /* 0x000000024f467825 */ /* 0x008fe200078e0244 */
[----:B------:R-:W3:Y:S01]  /*ad50*/  LDCU UR30, c[0x0][0x398] ;  /* 0x00007300ff1e77ac */ /* 0x000ee20008000800 */
[----:B0-----:R-:W-:-:S02]  /*ad60*/  PRMT R3, R121, 0x7632, R3 ;  /* 0x0000763279037816 */ /* 0x001fc40000000003 */
[----:B------:R-:W-:-:S03]  /*ad70*/  IMAD.WIDE R72, R75, 0x2, R76 ;  /* 0x000000024b487825 */ /* 0x000fc600078e024c */
[----:B------:R0:W-:Y:S01]  /*ad80*/  @P2 STG.E.U16 desc[UR22][R70.64], R3 ;  /* 0x0000000346002986 */ /* 0x0001e2000c101516 */
[----:B------:R-:W-:Y:S01]  /*ad90*/  VIADD R79, R75, UR32 ;  /* 0x000000204b4f7c36 */ /* 0x000fe20008000000 */
[----:B------:R-:W-:Y:S01]  /*ada0*/  ISETP.GE.AND P2, PT, R0, UR6, PT ;  /* 0x0000000600007c0c */ /* 0x000fe2000bf46270 */
[----:B------:R-:W1:Y:S01]  /*adb0*/  LDCU UR6, c[0x0][0x39c] ;  /* 0x00007380ff0677ac */ /* 0x000e620008000800 */
[----:B------:R2:W-:Y:S01]  /*adc0*/  @P0 STG.E.U16 desc[UR22][R72.64], R122 ;  /* 0x0000007a48000986 */ /* 0x0005e2000c101516 */
[----:B------:R-:W-:Y:S01]  /*add0*/  ISETP.LT.AND P0, PT, R198, UR12, !P4 ;  /* 0x0000000cc6007c0c */ /* 0x000fe2000e701270 */
[----:B------:R-:W-:Y:S01]  /*ade0*/  VIADD R0, R196, 0x3c ;  /* 0x0000003cc4007836 */ /* 0x000fe20000000000 */
        /* <DEDUP_REMOVED lines=20> */
[----:B------:R-:W-:Y:S01]  /*af30*/  ISETP.LT.AND P4, PT, R198, UR20, !P3 ;  /* 0x00000014c6007c0c */ /* 0x000fe2000df81270 */
[----:B------:R-:W-:Y:S01]  /*af40*/  VIADD R79, R75, UR32 ;  /* 0x000000204b4f7c36 */ /* 0x000fe20008000000 */
[----:B------:R-:W-:Y:S01]  /*af50*/  ISETP.LT.AND P3, PT, R197, UR34, !P3 ;  /* 0x00000022c5007c0c */ /* 0x000fe2000df61270 */
[----:B------:R2:W-:Y:S01]  /*af60*/  @P0 STG.E.U16 desc[UR22][R2.64], R124 ;  /* 0x0000007c02000986 */ /* 0x0005e2000c101516 */
[----:B-1----:R-:W-:Y:S01]  /*af70*/  ISETP.GE.AND P0, PT, R0, UR4, PT ;  /* 0x0000000400007c0c */ /* 0x002fe2000bf06270 */
[----:B------:R-:W-:Y:S01]  /*af80*/  VIADD R0, R196, 0x3f ;  /* 0x0000003fc4007836 */ /* 0x000fe20000000000 */
[----:B------:R-:W1:Y:S01]  /*af90*/  LDCU UR4, c[0x0][0x39c] ;  /* 0x00007380ff0477ac */ /* 0x000e620008000800 */
[----:B------:R-:W1:Y:S01]  /*afa0*/  LDCU UR20, c[0x0][0x398] ;  /* 0x00007300ff1477ac */ /* 0x000e620008000800 */
[----:B0-----:R-:W-:Y:S01]  /*afb0*/  IMAD.WIDE R70, R75, 0x2, R68 ;  /* 0x000000024b467825 */ /* 0x001fe200078e0244 */
[----:B--2---:R-:W-:-:S03]  /*afc0*/  PRMT R3, R124, 0x7632, R3 ;  /* 0x000076327c037816 */ /* 0x004fc60000000003 */
[C---:B------:R-:W-:Y:S02]  /*afd0*/  IMAD.WIDE R72, R79.reuse, 0x2, R76 ;  /* 0x000000024f487825 */ /* 0x040fe400078e024c */
[----:B------:R0:W-:Y:S01]  /*afe0*/  @P6 STG.E.U16 desc[UR22][R70.64], R3 ;  /* 0x0000000346006986 */ /* 0x0001e2000c101516 */
[----:B------:R-:W-:Y:S01]  /*aff0*/  ISETP.LT.AND P6, PT, R198, UR14, !P1 ;  /* 0x0000000ec6007c0c */ /* 0x000fe2000cfc1270 */
[----:B------:R-:W-:Y:S01]  /*b000*/  VIADD R75, R79, UR32 ;  /* 0x000000204f4b7c36 */ /* 0x000fe20008000000 */
[----:B------:R-:W-:Y:S01]  /*b010*/  ISETP.LT.AND P1, PT, R197, UR24, !P1 ;  /* 0x00000018c5007c0c */ /* 0x000fe2000cf21270 */
[----:B------:R2:W-:Y:S01]  /*b020*/  @P4 STG.E.U16 desc[UR22][R72.64], R125 ;  /* 0x0000007d48004986 */ /* 0x0005e2000c101516 */
[----:B------:R-:W-:Y:S01]  /*b030*/  ISETP.GE.AND P4, PT, R74, UR6, PT ;  /* 0x000000064a007c0c */ /* 0x000fe2000bf86270 */
[----:B------:R-:W1:Y:S01]  /*b040*/  LDCU UR6, c[0x0][0x39c] ;  /* 0x00007380ff0677ac */ /* 0x000e620008000800 */
[----:B------:R-:W-:Y:S01]  /*b050*/  PRMT R74, R126, 0x7632, R74 ;  /* 0x000076327e4a7816 */ /* 0x000fe2000000004a */
        /* <DEDUP_REMOVED lines=15> */
[----:B------:R-:W-:Y:S01]  /*b150*/  PRMT R75, R127, 0x7632, R75 ;  /* 0x000076327f4b7816 */ /* 0x000fe2000000004b */
[----:B------:R-:W2:Y:S02]  /*b160*/  LDCU UR26, c[0x0][0x398] ;  /* 0x00007300ff1a77ac */ /* 0x000ea40008000800 */
[C---:B-1----:R-:W-:Y:S01]  /*b170*/  IMAD.WIDE R70, R79.reuse, 0x2, R76 ;  /* 0x000000024f467825 */ /* 0x042fe200078e024c */
[----:B------:R1:W-:Y:S01]  /*b180*/  @P1 STG.E.U16 desc[UR22][R2.64], R74 ;  /* 0x0000004a02001986 */ /* 0x0003e2000c101516 */
[----:B------:R-:W-:Y:S01]  /*b190*/  ISETP.GE.AND P1, PT, R0, UR4, PT ;  /* 0x0000000400007c0c */ /* 0x000fe2000bf26270 */
[----:B------:R-:W0:Y:S01]  /*b1a0*/  LDCU UR4, c[0x0][0x39c] ;  /* 0x00007380ff0477ac */ /* 0x000e220008000800 */
[C---:B------:R-:W-:Y:S01]  /*b1b0*/  IMAD.WIDE R72, R79.reuse, 0x2, R68 ;  /* 0x000000024f487825 */ /* 0x040fe200078e0244 */
[----:B------:R2:W-:Y:S01]  /*b1c0*/  @P6 STG.E.U16 desc[UR22][R70.64], R127 ;  /* 0x0000007f46006986 */ /* 0x0005e2000c101516 */
[C---:B------:R-:W-:Y:S01]  /*b1d0*/  ISETP.LT.AND P6, PT, R198.reuse, UR12, !P0 ;  /* 0x0000000cc6007c0c */ /* 0x040fe2000c7c1270 */
[----:B------:R-:W0:Y:S01]  /*b1e0*/  LDCU UR12, c[0x0][0x398] ;  /* 0x00007300ff0c77ac */ /* 0x000e220008000800 */
[----:B------:R-:W-:Y:S01]  /*b1f0*/  VIADD R79, R79, UR32 ;  /* 0x000000204f4f7c36 */ /* 0x000fe20008000000 */
[----:B------:R0:W-:Y:S01]  /*b200*/  @P2 STG.E.U16 desc[UR22][R72.64], R75 ;  /* 0x0000004b48002986 */ /* 0x0001e2000c101516 */
[----:B----4-:R-:W-:Y:S01]  /*b210*/  ISETP.LT.AND P2, PT, R198, UR10, !P5 ;  /* 0x0000000ac6007c0c */ /* 0x010fe2000ef41270 */
[----:B------:R-:W-:Y:S01]  /*b220*/  VIADD R0, R196, 0x41 ;  /* 0x00000041c4007836 */ /* 0x000fe20000000000 */
[----:B------:R-:W-:Y:S01]  /*b230*/  ISETP.LT.AND P5, PT, R197, UR28, !P5 ;  /* 0x0000001cc5007c0c */ /* 0x000fe2000efa1270 */
[----:B-1----:R-:W-:Y:S01]  /*b240*/  IMAD.WIDE R2, R79, 0x2, R76 ;  /* 0x000000024f027825 */ /* 0x002fe200078e024c */
[----:B---3--:R-:W-:Y:S01]  /*b250*/  ISETP.LT.AND P0, PT, R197, UR30, !P0 ;  /* 0x0000001ec5007c0c */ /* 0x008fe2000c701270 */
[----:B------:R-:W1:Y:S01]  /*b260*/  LDCU UR10, c[0x0][0x398] ;  /* 0x00007300ff0a77ac */ /* 0x000e620008000800 */
[----:B------:R-:W-:Y:S01]  /*b270*/  PRMT R74, R128, 0x7632, R74 ;  /* 0x00007632804a7816 */ /* 0x000fe2000000004a */
[----:B--2---:R-:W-:-:S04]  /*b280*/  IMAD.WIDE R70, R79, 0x2, R68 ;  /* 0x000000024f467825 */ /* 0x004fc800078e0244 */
[----:B0-----:R-:W-:Y:S02]  /*b290*/  VIADD R75, R79, UR32 ;  /* 0x000000204f4b7c36 */ /* 0x001fe40008000000 */
[----:B------:R0:W-:Y:S01]  /*b2a0*/  @P2 STG.E.U16 desc[UR22][R2.64], R128 ;  /* 0x0000008002002986 */ /* 0x0001e2000c101516 */
[----:B------:R-:W-:Y:S01]  /*b2b0*/  ISETP.GE.AND P2, PT, R0, UR6, PT ;  /* 0x0000000600007c0c */ /* 0x000fe2000bf46270 */
[C---:B------:R-:W-:Y:S01]  /*b2c0*/  IMAD.WIDE R72, R75.reuse, 0x2, R76 ;  /* 0x000000024b487825 */ /* 0x040fe200078e024c */
[----:B------:R-:W2:Y:S01]  /*b2d0*/  LDCU UR6, c[0x0][0x39c] ;  /* 0x00007380ff0677ac */ /* 0x000ea20008000800 */
[----:B------:R3:W-:Y:S01]  /*b2e0*/  @P5 STG.E.U16 desc[UR22][R70.64], R74 ;  /* 0x0000004a46005986 */ /* 0x0007e2000c101516 */
[----:B------:R-:W-:Y:S01]  /*b2f0*/  ISETP.LT.AND P5, PT, R198, UR16, !P4 ;  /* 0x00000010c6007c0c */ /* 0x000fe2000e7a1270 */
[----:B------:R-:W-:Y:S01]  /*b300*/  VIADD R79, R75, UR32 ;  /* 0x000000204b4f7c36 */ /* 0x000fe20008000000 */
[----:B------:R-:W-:Y:S01]  /*b310*/  ISETP.LT.AND P4, PT, R197, UR33, !P4 ;  /* 0x00000021c5007c0c */ /* 0x000fe2000e781270 */
[----:B------:R4:W-:Y:S01]  /*b320*/  @P6 STG.E.U16 desc[UR22][R72.64], R129 ;  /* 0x0000008148006986 */ /* 0x0009e2000c101516 */
[----:B------:R-:W-:Y:S01]  /*b330*/  VIADD R0, R196, 0x42 ;  /* 0x00000042c4007836 */ /* 0x000fe20000000000 */
[----:B------:R-:W1:Y:S01]  /*b340*/  LDCU UR16, c[0x0][0x398] ;  /* 0x00007300ff1077ac */ /* 0x000e620008000800 */
[----:B------:R-:W-:-:S02]  /*b350*/  VIADD R81, R79, UR32 ;  /* 0x000000204f517c36 */ /* 0x000fc40008000000 */
[----:B0-----:R-:W-:Y:S01]  /*b360*/  IMAD.WIDE R2, R75, 0x2, R68 ;  /* 0x000000024b027825 */ /* 0x001fe200078e0244 */
[----:B------:R-:W-:Y:S01]  /*b370*/  ISETP.GE.AND P6, PT, R0, UR4, PT ;  /* 0x0000000400007c0c */ /* 0x000fe2000bfc6270 */
[----:B------:R-:W0:Y:S02]  /*b380*/  LDCU UR4, c[0x0][0x39c] ;  /* 0x00007380ff0477ac */ /* 0x000e240008000800 */
[----:B---3--:R-:W-:Y:S01]  /*b390*/  IMAD.WIDE R70, R79, 0x2, R76 ;  /* 0x000000024f467825 */ /* 0x008fe200078e024c */
[----:B----4-:R-:W-:-:S03]  /*b3a0*/  PRMT R73, R129, 0x7632, R73 ;  /* 0x0000763281497816 */ /* 0x010fc60000000049 */
[----:B------:R-:W-:Y:S02]  /*b3b0*/  IMAD.WIDE R74, R81, 0x2, R76 ;  /* 0x00000002514a7825 */ /* 0x000fe400078e024c */
[----:B------:R3:W-:Y:S01]  /*b3c0*/  @P0 STG.E.U16 desc[UR22][R2.64], R73 ;  /* 0x0000004902000986 */ /* 0x0007e2000c101516 */
[----:B------:R-:W-:Y:S01]  /*b3d0*/  ISETP.LT.AND P0, PT, R198, UR18, !P3 ;  /* 0x00000012c6007c0c */ /* 0x000fe2000df01270 */
[----:B------:R-:W4:Y:S01]  /*b3e0*/  LDCU UR18, c[0x0][0x398] ;  /* 0x00007300ff1277ac */ /* 0x000f220008000800 */
[----:B------:R-:W-:Y:S01]  /*b3f0*/  ISETP.LT.AND P3, PT, R197, UR20, !P3 ;  /* 0x00000014c5007c0c */ /* 0x000fe2000df61270 */
[----:B------:R1:W-:Y:S01]  /*b400*/  @P5 STG.E.U16 desc[UR22][R70.64], R130 ;  /* 0x0000008246005986 */ /* 0x0003e2000c101516 */
[----:B------:R-:W-:Y:S01]  /*b410*/  VIADD R0, R196, 0x43 ;  /* 0x00000043c4007836 */ /* 0x000fe20000000000 */
[----:B------:R-:W1:Y:S04]  /*b420*/  LDCU UR20, c[0x0][0x398] ;  /* 0x00007300ff1477ac */ /* 0x000e680008000800 */
[----:B0-----:R-:W-:Y:S01]  /*b430*/  ISETP.GE.AND P5, PT, R0, UR4, PT ;  /* 0x0000000400007c0c */ /* 0x001fe2000bfa6270 */
[----:B------:R-:W-:Y:S01]  /*b440*/  VIADD R0, R196, 0x44 ;  /* 0x00000044c4007836 */ /* 0x000fe20000000000 */
[----:B---3--:R-:W-:Y:S01]  /*b450*/  PRMT R3, R130, 0x7632, R3 ;  /* 0x0000763282037816 */ /* 0x008fe20000000003 */
[----:B------:R-:W-:Y:S01]  /*b460*/  IMAD.WIDE R72, R79, 0x2, R68 ;  /* 0x000000024f487825 */ /* 0x000fe200078e0244 */
[----:B------:R-:W0:Y:S03]  /*b470*/  LDCU UR4, c[0x0][0x39c] ;  /* 0x00007380ff0477ac */ /* 0x000e260008000800 */
[----:B------:R-:W-:Y:S01]  /*b480*/  VIADD R79, R81, UR32 ;  /* 0x00000020514f7c36 */ /* 0x000fe20008000000 */
[----:B------:R3:W-:Y:S01]  /*b490*/  @P4 STG.E.U16 desc[UR22][R72.64], R3 ;  /* 0x0000000348004986 */ /* 0x0007e2000c101516 */
[----:B--2---:R-:W-:Y:S01]  /*b4a0*/  ISETP.GE.AND P4, PT, R0, UR6, PT ;  /* 0x0000000600007c0c */ /* 0x004fe2000bf86270 */
[----:B------:R-:W-:Y:S01]  /*b4b0*/  VIADD R0, R196, 0x45 ;  /* 0x00000045c4007836 */ /* 0x000fe20000000000 */
[----:B------:R-:W2:Y:S01]  /*b4c0*/  LDCU UR6, c[0x0][0x39c] ;  /* 0x00007380ff0677ac */ /* 0x000ea20008000800 */
[----:B------:R0:W-:Y:S01]  /*b4d0*/  @P0 STG.E.U16 desc[UR22][R74.64], R131 ;  /* 0x000000834a000986 */ /* 0x0001e2000c101516 */
[----:B------:R-:W-:Y:S01]  /*b4e0*/  ISETP.LT.AND P0, PT, R198, UR7, !P1 ;  /* 0x00000007c6007c0c */ /* 0x000fe2000cf01270 */
[----:B-1----:R-:W-:Y:S01]  /*b4f0*/  IMAD.WIDE R70, R79, 0x2, R76 ;  /* 0x000000024f467825 */ /* 0x002fe200078e024c */
[----:B------:R-:W-:Y:S01]  /*b500*/  ISETP.LT.AND P1, PT, R197, UR14, !P1 ;  /* 0x0000000ec5007c0c */ /* 0x000fe2000cf21270 */
[----:B------:R-:W1:Y:S02]  /*b510*/  LDCU UR7, c[0x0][0x398] ;  /* 0x00007300ff0777ac */ /* 0x000e640008000800 */
[----:B---3--:R-:W-:Y:S01]  /*b520*/  IMAD.WIDE R2, R81, 0x2, R68 ;  /* 0x0000000251027825 */ /* 0x008fe200078e0244 */
[----:B------:R-:W-:Y:S01]  /*b530*/  PRMT R72, R4, 0x7610, R72 ;  /* 0x0000761004487816 */ /* 0x000fe20000000048 */
[----:B------:R-:W3:Y:S01]  /*b540*/  LDCU UR14, c[0x0][0x398] ;  /* 0x00007300ff0e77ac */ /* 0x000ee20008000800 */
[----:B0-----:R-:W-:Y:S01]  /*b550*/  PRMT R75, R131, 0x7632, R75 ;  /* 0x00007632834b7816 */ /* 0x001fe2000000004b */
[----:B------:R-:W-:-:S04]  /*b560*/  VIADD R73, R79, UR32 ;  /* 0x000000204f497c36 */ /* 0x000fc80008000000 */
[----:B------:R0:W-:Y:S01]  /*b570*/  @P3 STG.E.U16 desc[UR22][R2.64], R75 ;  /* 0x0000004b02003986 */ /* 0x0001e2000c101516 */
[----:B------:R-:W-:Y:S01]  /*b580*/  ISETP.GE.AND P3, PT, R0, UR4, PT ;  /* 0x0000000400007c0c */ /* 0x000fe2000bf66270 */
[----:B------:R-:W-:Y:S01]  /*b590*/  VIADD R0, R196, 0x46 ;  /* 0x00000046c4007836 */ /* 0x000fe20000000000 */
[----:B------:R-:W1:Y:S01]  /*b5a0*/  LDCU UR4, c[0x0][0x39c] ;  /* 0x00007380ff0477ac */ /* 0x000e620008000800 */
[----:B------:R2:W-:Y:S01]  /*b5b0*/  @P0 STG.E.U16 desc[UR22][R70.64], R72 ;  /* 0x0000004846000986 */ /* 0x0005e2000c101516 */
[----:B------:R-:W-:Y:S02]  /*b5c0*/  ISETP.LT.AND P0, PT, R198, UR9, !P2 ;  /* 0x00000009c6007c0c */ /* 0x000fe4000d701270 */
[----:B------:R-:W-:Y:S01]  /*b5d0*/  ISETP.LT.AND P2, PT, R197, UR10, !P2 ;  /* 0x0000000ac5007c0c */ /* 0x000fe2000d741270 */
[----:B------:R-:W1:Y:S01]  /*b5e0*/  LDCU UR9, c[0x0][0x398] ;  /* 0x00007300ff0977ac */ /* 0x000e620008000800 */
[----:B0-----:R-:W-:Y:S01]  /*b5f0*/  IMAD.WIDE R2, R73, 0x2, R76 ;  /* 0x0000000249027825 */ /* 0x001fe200078e024c */
[----:B------:R-:W0:Y:S01]  /*b600*/  LDCU UR10, c[0x0][0x398] ;  /* 0x00007300ff0a77ac */ /* 0x000e220008000800 */
[----:B--2---:R-:W-:-:S02]  /*b610*/  PRMT R71, R4, 0x7632, R71 ;  /* 0x0000763204477816 */ /* 0x004fc40000000047 */
[----:B------:R-:W-:Y:S01]  /*b620*/  IMAD.WIDE R4, R79, 0x2, R68 ;  /* 0x000000024f047825 */ /* 0x000fe200078e0244 */
[----:B------:R-:W-:-:S03]  /*b630*/  PRMT R72, R6, 0x7610, R72 ;  /* 0x0000761006487816 */ /* 0x000fc60000000048 */
[----:B------:R-:W-:Y:S01]  /*b640*/  VIADD R75, R73, UR32 ;  /* 0x00000020494b7c36 */ /* 0x000fe20008000000 */
[----:B------:R2:W-:Y:S01]  /*b650*/  @P1 STG.E.U16 desc[UR22][R4.64], R71 ;  /* 0x0000004704001986 */ /* 0x0005e2000c101516 */
[----:B------:R-:W-:Y:S01]  /*b660*/  ISETP.GE.AND P1, PT, R0, UR6, PT ;  /* 0x0000000600007c0c */ /* 0x000fe2000bf26270 */
[----:B------:R-:W0:Y:S01]  /*b670*/  LDCU UR6, c[0x0][0x39c] ;  /* 0x00007380ff0677ac */ /* 0x000e220008000800 */
[----:B------:R-:W-:Y:S01]  /*b680*/  VIADD R0, R196, 0x47 ;  /* 0x00000047c4007836 */ /* 0x000fe20000000000 */
[----:B------:R1:W-:Y:S01]  /*b690*/  @P0 STG.E.U16 desc[UR22][R2.64], R133 ;  /* 0x0000008502000986 */ /* 0x0003e2000c101516 */
[----:B------:R-:W-:Y:S01]  /*b6a0*/  ISETP.LT.AND P0, PT, R198, UR12, !P6 ;  /* 0x0000000cc6007c0c */ /* 0x000fe2000f701270 */
[----:B------:R-:W0:Y:S01]  /*b6b0*/  LDCU UR12, c[0x0][0x398] ;  /* 0x00007300ff0c77ac */ /* 0x000e220008000800 */
[----:B------:R-:W-:Y:S01]  /*b6c0*/  ISETP.LT.AND P6, PT, R197, UR16, !P6 ;  /* 0x00000010c5007c0c */ /* 0x000fe2000f7c1270 */
[----:B------:R-:W0:Y:S01]  /*b6d0*/  LDCU UR16, c[0x0][0x398] ;  /* 0x00007300ff1077ac */ /* 0x000e220008000800 */
[----:B--2---:R-:W-:Y:S01]  /*b6e0*/  IMAD.WIDE R70, R73, 0x2, R68 ;  /* 0x0000000249467825 */ /* 0x004fe200078e0244 */
[----:B-1----:R-:W-:-:S03]  /*b6f0*/  PRMT R3, R133, 0x7632, R3 ;  /* 0x0000763285037816 */ /* 0x002fc60000000003 */
[C---:B------:R-:W-:Y:S02]  /*b700*/  IMAD.WIDE R4, R75.reuse, 0x2, R76 ;  /* 0x000000024b047825 */ /* 0x040fe400078e024c */
[----:B------:R1:W-:Y:S02]  /*b710*/  @P2 STG.E.U16 desc[UR22][R70.64], R3 ;  /* 0x0000000346002986 */ /* 0x0003e4000c101516 */
[----:B------:R-:W-:Y:S01]  /*b720*/  VIADD R73, R75, UR32 ;  /* 0x000000204b497c36 */ /* 0x000fe20008000000 */
[----:B------:R-:W-:Y:S01]  /*b730*/  ISETP.GE.AND P2, PT, R0, UR4, PT ;  /* 0x0000000400007c0c */ /* 0x000fe2000bf46270 */
[----:B------:R-:W-:Y:S01]  /*b740*/  VIADD R0, R196, 0x48 ;  /* 0x00000048c4007836 */ /* 0x000fe20000000000 */
[----:B------:R2:W-:Y:S01]  /*b750*/  @P0 STG.E.U16 desc[UR22][R4.64], R72 ;  /* 0x0000004804000986 */ /* 0x0005e2000c101516 */
[----:B----4-:R-:W-:Y:S01]  /*b760*/  ISETP.LT.AND P0, PT, R198, UR18, !P5 ;  /* 0x00000012c6007c0c */ /* 0x010fe2000ef01270 */
[----:B------:R-:W4:Y:S01]  /*b770*/  LDCU UR18, c[0x0][0x398] ;  /* 0x00007300ff1277ac */ /* 0x000f220008000800 */
[----:B------:R-:W-:Y:S01]  /*b780*/  ISETP.LT.AND P5, PT, R197, UR24, !P5 ;  /* 0x00000018c5007c0c */ /* 0x000fe2000efa1270 */
[----:B------:R-:W3:Y:S01]  /*b790*/  LDCU UR24, c[0x0][0x398] ;  /* 0x00007300ff1877ac */ /* 0x000ee20008000800 */
[----:B-1----:R-:W-:Y:S01]  /*b7a0*/  IMAD.WIDE R2, R75, 0x2, R68 ;  /* 0x000000024b027825 */ /* 0x002fe200078e0244 */
[----:B------:R-:W1:Y:S01]  /*b7b0*/  LDCU UR4, c[0x0][0x39c] ;  /* 0x00007380ff0477ac */ /* 0x000e620008000800 */
[----:B--2---:R-:W-:-:S02]  /*b7c0*/  PRMT R5, R6, 0x7632, R5 ;  /* 0x0000763206057816 */ /* 0x004fc40000000005 */
[----:B------:R-:W-:-:S03]  /*b7d0*/  IMAD.WIDE R6, R73, 0x2, R76 ;  /* 0x0000000249067825 */ /* 0x000fc600078e024c */
[----:B------:R2:W-:Y:S01]  /*b7e0*/  @P6 STG.E.U16 desc[UR22][R2.64], R5 ;  /* 0x0000000502006986 */ /* 0x0005e2000c101516 */
[----:B------:R-:W-:Y:S01]  /*b7f0*/  VIADD R71, R73, UR32 ;  /* 0x0000002049477c36 */ /* 0x000fe20008000000 */
[----:B0-----:R-:W-:Y:S01]  /*b800*/  ISETP.GE.AND P6, PT, R0, UR6, PT ;  /* 0x0000000600007c0c */ /* 0x001fe2000bfc6270 */
[----:B------:R-:W0:Y:S01]  /*b810*/  LDCU UR6, c[0x0][0x39c] ;  /* 0x00007380ff0677ac */ /* 0x000e220008000800 */
[----:B------:R1:W-:Y:S01]  /*b820*/  @P0 STG.E.U16 desc[UR22][R6.64], R135 ;  /* 0x0000008706000986 */ /* 0x0003e2000c101516 */
[----:B------:R-:W-:Y:S01]  /*b830*/  ISETP.LT.AND P0, PT, R198, UR7, !P4 ;  /* 0x00000007c6007c0c */ /* 0x000fe2000e701270 */
[----:B------:R-:W-:Y:S01]  /*b840*/  VIADD R9, R71, UR32 ;  /* 0x0000002047097c36 */ /* 0x000fe20008000000 */
[----:B------:R-:W-:Y:S01]  /*b850*/  ISETP.LT.AND P4, PT, R197, UR20, !P4 ;  /* 0x00000014c5007c0c */ /* 0x000fe2000e781270 */
[----:B------:R-:W0:Y:S01]  /*b860*/  LDCU UR7, c[0x0][0x398] ;  /* 0x00007300ff0777ac */ /* 0x000e220008000800 */
[----:B------:R-:W-:Y:S02]  /*b870*/  VIADD R0, R196, 0x49 ;  /* 0x00000049c4007836 */ /* 0x000fe40000000000 */
[----:B--2---:R-:W-:Y:S01]  /*b880*/  IMAD.WIDE R4, R73, 0x2, R68 ;  /* 0x0000000249047825 */ /* 0x004fe200078e0244 */
[----:B------:R-:W2:Y:S01]  /*b890*/  LDCU UR20, c[0x0][0x398] ;  /* 0x00007300ff1477ac */ /* 0x000ea20008000800 */
[----:B-1----:R-:W-:-:S02]  /*b8a0*/  PRMT R7, R135, 0x7632, R7 ;  /* 0x0000763287077816 */ /* 0x002fc40000000007 */
[----:B------:R-:W-:-:S03]  /*b8b0*/  IMAD.WIDE R2, R71, 0x2, R76 ;  /* 0x0000000247027825 */ /* 0x000fc600078e024c */
[----:B------:R1:W-:Y:S01]  /*b8c0*/  @P5 STG.E.U16 desc[UR22][R4.64], R7 ;  /* 0x0000000704005986 */ /* 0x0003e2000c101516 */
[----:B------:R-:W-:Y:S01]  /*b8d0*/  ISETP.GE.AND P5, PT, R0, UR4, PT ;  /* 0x0000000400007c0c */ /* 0x000fe2000bfa6270 */
[----:B------:R-:W-:Y:S01]  /*b8e0*/  VIADD R0, R196, 0x4a ;  /* 0x0000004ac4007836 */ /* 0x000fe20000000000 */
[----:B------:R-:W0:Y:S01]  /*b8f0*/  LDCU UR4, c[0x0][0x39c] ;  /* 0x00007380ff0477ac */ /* 0x000e220008000800 */
[----:B------:R2:W-:Y:S01]  /*b900*/  @P0 STG.E.U16 desc[UR22][R2.64], R8 ;  /* 0x0000000802000986 */ /* 0x0005e2000c101516 */
[----:B------:R-:W-:Y:S02]  /*b910*/  ISETP.LT.AND P0, PT, R198, UR9, !P3 ;  /* 0x00000009c6007c0c */ /* 0x000fe4000df01270 */
[----:B---3--:R-:W-:Y:S01]  /*b920*/  ISETP.LT.AND P3, PT, R197, UR14, !P3 ;  /* 0x0000000ec5007c0c */ /* 0x008fe2000df61270 */
        /* <DEDUP_REMOVED lines=12> */
[----:B------:R-:W-:Y:S01]  /*b9f0*/  ISETP.LT.AND P1, PT, R197, UR12, !P1 ;  /* 0x0000000cc5007c0c */ /* 0x000fe2000cf21270 */
[----:B------:R-:W-:Y:S01]  /*ba00*/  VIADD R8, R196, 0x6f ;  /* 0x0000006fc4087836 */ /* 0x000fe20000000000 */
[----:B------:R-:W1:Y:S01]  /*ba10*/  LDCU UR12, c[0x0][0x398] ;  /* 0x00007300ff0c77ac */ /* 0x000e620008000800 */
[----:B--2---:R-:W-:Y:S01]  /*ba20*/  IMAD.WIDE R2, R9, 0x2, R68 ;  /* 0x0000000209027825 */ /* 0x004fe200078e0244 */
[----:B------:R-:W2:Y:S01]  /*ba30*/  LDCU UR6, c[0x0][0x39c] ;  /* 0x00007380ff0677ac */ /* 0x000ea20008000800 */
        /* <DEDUP_REMOVED lines=8> */
[----:B------:R-:W-:Y:S01]  /*bac0*/  VIADD R11, R9, UR32 ;  /* 0x00000020090b7c36 */ /* 0x000fe20008000000 */
[----:B----4-:R-:W-:Y:S01]  /*bad0*/  ISETP.LT.AND P2, PT, R197, UR18, !P2 ;  /* 0x00000012c5007c0c */ /* 0x010fe2000d741270 */
[----:B------:R-:W4:Y:S01]  /*bae0*/  LDCU UR16, c[0x0][0x398] ;  /* 0x00007300ff1077ac */ /* 0x000f220008000800 */
[----:B0-----:R-:W-:Y:S01]  /*baf0*/  IMAD.WIDE R4, R71, 0x2, R68 ;  /* 0x0000000247047825 */ /* 0x001fe200078e0244 */
[----:B------:R-:W0:Y:S01]  /*bb00*/  LDCU UR4, c[0x0][0x39c] ;  /* 0x00007380ff0477ac */ /* 0x000e220008000800 */
[----:B-1----:R-:W-:-:S02]  /*bb10*/  PRMT R7, R10, 0x7632, R7 ;  /* 0x000076320a077816 */ /* 0x002fc40000000007 */
[----:B------:R-:W-:Y:S01]  /*bb20*/  IMAD.WIDE R2, R9, 0x2, R76 ;  /* 0x0000000209027825 */ /* 0x000fe200078e024c */
[----:B------:R-:W1:Y:S01]  /*bb30*/  LDCU UR18, c[0x0][0x398] ;  /* 0x00007300ff1277ac */ /* 0x000e620008000800 */
[----:B------:R-:W-:Y:S01]  /*bb40*/  PRMT R10, R60, 0x7632, R10 ;  /* 0x000076323c0a7816 */ /* 0x000fe2000000000a */
[----:B------:R0:W-:Y:S01]  /*bb50*/  @P1 STG.E.U16 desc[UR22][R4.64], R7 ;  /* 0x0000000704001986 */ /* 0x0001e2000c101516 */
[----:B------:R-:W-:Y:S01]  /*bb60*/  ISETP.LT.AND P1, PT, R198, UR7, !P6 ;  /* 0x00000007c6007c0c */ /* 0x000fe2000f721270 */
[----:B------:R-:W1:Y:S01]  /*bb70*/  LDCU UR7, c[0x0][0x398] ;  /* 0x00007300ff0777ac */ /* 0x000e620008000800 */
[----:B------:R-:W-:Y:S01]  /*bb80*/  ISETP.LT.AND P6, PT, R197, UR24, !P6 ;  /* 0x00000018c5007c0c */ /* 0x000fe2000f7c1270 */
[----:B------:R3:W-:Y:S01]  /*bb90*/  @P0 STG.E.U16 desc[UR22][R2.64], R139 ;  /* 0x0000008b02000986 */ /* 0x0007e2000c101516 */
[----:B--2---:R-:W-:Y:S01]  /*bba0*/  ISETP.GE.AND P0, PT, R0, UR6, PT ;  /* 0x0000000600007c0c */ /* 0x004fe2000bf06270 */
[----:B------:R-:W-:Y:S01]  /*bbb0*/  VIADD R0, R196, 0x4d ;  /* 0x0000004dc4007836 */ /* 0x000fe20000000000 */
[----:B------:R-:W2:Y:S01]  /*bbc0*/  LDCU UR6, c[0x0][0x39c] ;  /* 0x00007380ff0677ac */ /* 0x000ea20008000800 */
[----:B------:R-:W1:Y:S01]  /*bbd0*/  LDCU UR24, c[0x0][0x398] ;  /* 0x00007300ff1877ac */ /* 0x000e620008000800 */
[----:B0-----:R-:W-:Y:S01]  /*bbe0*/  IMAD.WIDE R6, R9, 0x2, R68 ;  /* 0x0000000209067825 */ /* 0x001fe200078e0244 */
[----:B---3--:R-:W-:-:S03]  /*bbf0*/  PRMT R3, R139, 0x7632, R3 ;  /* 0x000076328b037816 */ /* 0x008fc60000000003 */
[C---:B------:R-:W-:Y:S02]  /*bc00*/  IMAD.WIDE R4, R11.reuse, 0x2, R76 ;  /* 0x000000020b047825 */ /* 0x040fe400078e024c */
[----:B------:R0:W-:Y:S02]  /*bc10*/  @P2 STG.E.U16 desc[UR22][R6.64], R3 ;  /* 0x0000000306002986 */ /* 0x0001e4000c101516 */
        /* <DEDUP_REMOVED lines=13> */
[----:B------:R-:W-:Y:S01]  /*bcf0*/  ISETP.LT.AND P6, PT, R198, UR10, !P4 ;  /* 0x0000000ac6007c0c */ /* 0x000fe2000e7c1270 */
[----:B------:R-:W-:Y:S01]  /*bd00*/  VIADD R11, R9, UR32 ;  /* 0x00000020090b7c36 */ /* 0x000fe20008000000 */
[----:B------:R-:W-:Y:S01]  /*bd10*/  ISETP.LT.AND P4, PT, R197, UR14, !P4 ;  /* 0x0000000ec5007c0c */ /* 0x000fe2000e781270 */
[----:B------:R0:W-:Y:S01]  /*bd20*/  @P1 STG.E.U16 desc[UR22][R6.64], R13 ;  /* 0x0000000d06001986 */ /* 0x0001e2000c101516 */
[----:B------:R-:W1:Y:S01]  /*bd30*/  LDCU UR10, c[0x0][0x398] ;  /* 0x00007300ff0a77ac */ /* 0x000e620008000800 */
[----:B--2---:R-:W-:Y:S01]  /*bd40*/  ISETP.GE.AND P1, PT, R0, UR6, PT ;  /* 0x0000000600007c0c */ /* 0x004fe2000bf26270 */
[----:B------:R-:W-:Y:S01]  /*bd50*/  VIADD R0, R196, 0x4f ;  /* 0x0000004fc4007836 */ /* 0x000fe20000000000 */
        /* <DEDUP_REMOVED lines=11> */
[----:B------:R-:W3:Y:S01]  /*be10*/  LDCU UR12, c[0x0][0x398] ;  /* 0x00007300ff0c77ac */ /* 0x000ee20008000800 */
[----:B----4-:R-:W-:Y:S01]  /*be20*/  ISETP.LT.AND P3, PT, R197, UR16, !P3 ;  /* 0x00000010c5007c0c */ /* 0x010fe2000df61270 */
[----:B------:R-:W4:Y:S01]  /*be30*/  LDCU UR4, c[0x0][0x39c] ;  /* 0x00007380ff0477ac */ /* 0x000f220008000800 */
        /* <DEDUP_REMOVED lines=28> */
[----:B----4-:R-:W-:-:S02]  /*c000*/  PRMT R7, R16, 0x7632, R7 ;  /* 0x0000763210077816 */ /* 0x010fc40000000007 */
        /* <DEDUP_REMOVED lines=10> */
[----:B----4-:R-:W-:Y:S01]  /*c0b0*/  IMAD.WIDE R6, R9, 0x2, R68 ;  /* 0x0000000209067825 */ /* 0x010fe200078e0244 */
[----:B------:R-:W4:Y:S01]  /*c0c0*/  LDCU UR20, c[0x0][0x398] ;  /* 0x00007300ff1477ac */ /* 0x000f220008000800 */
[----:B0-----:R-:W-:-:S02]  /*c0d0*/  PRMT R3, R17, 0x7632, R3 ;  /* 0x0000763211037816 */ /* 0x001fc40000000003 */
[----:B------:R-:W-:-:S03]  /*c0e0*/  IMAD.WIDE R4, R11, 0x2, R76 ;  /* 0x000000020b047825 */ /* 0x000fc600078e024c */
[----:B------:R0:W-:Y:S01]  /*c0f0*/  @P2 STG.E.U16 desc[UR22][R6.64], R3 ;  /* 0x0000000306002986 */ /* 0x0001e2000c101516 */
[----:B------:R-:W-:Y:S01]  /*c100*/  VIADD R9, R11, UR32 ;  /* 0x000000200b097c36 */ /* 0x000fe20008000000 */
[----:B-1----:R-:W-:Y:S01]  /*c110*/  ISETP.GE.AND P2, PT, R0, UR4, PT ;  /* 0x0000000400007c0c */ /* 0x002fe2000bf46270 */
[----:B------:R-:W-:Y:S01]  /*c120*/  VIADD R0, R196, 0x54 ;  /* 0x00000054c4007836 */ /* 0x000fe20000000000 */
[----:B------:R1:W-:Y:S01]  /*c130*/  @P6 STG.E.U16 desc[UR22][R4.64], R18 ;  /* 0x0000001204006986 */ /* 0x0003e2000c101516 */
[----:B---3--:R-:W-:Y:S01]  /*c140*/  ISETP.LT.AND P6, PT, R198, UR12, !P5 ;  /* 0x0000000cc6007c0c */ /* 0x008fe2000efc1270 */
        /* <DEDUP_REMOVED lines=214> */
[----:B------:R-:W-:Y:S01]  /*ceb0*/  IMAD.WIDE R2, R9, 0x2, R76 ;  /* 0x0000000209027825 */ /* 0x000fe200078e024c */
[----:B------:R-:W-:Y:S02]  /*cec0*/  PRMT R34, R67, 0x7632, R34 ;  /* 0x0000763243227816 */ /* 0x000fe40000000022 */
        /* <DEDUP_REMOVED lines=42> */
[----:B------:R-:W1:Y:S01]  /*d170*/  LDCU UR4, c[0x0][0x39c] ;  /* 0x00007380ff0477ac */ /* 0x000e620008000800 */
[----:B------:R2:W-:Y:S01]  /*d180*/  @P6 STG.E.U16 desc[UR22][R2.64], R38 ;  /* 0x0000002602006986 */ /* 0x0005e2000c101516 */
[----:B------:R-:W-:Y:S01]  /*d190*/  ISETP.LT.AND P6, PT, R198, UR12, !P3 ;  /* 0x0000000cc6007c0c */ /* 0x000fe2000dfc1270 */
[----:B------:R-:W-:Y:S01]  /*d1a0*/  VIADD R0, R196, 0x68 ;  /* 0x00000068c4007836 */ /* 0x000fe20000000000 */
[----:B----4-:R-:W-:Y:S01]  /*d1b0*/  ISETP.LT.AND P3, PT, R197, UR14, !P3 ;  /* 0x0000000ec5007c0c */ /* 0x010fe2000df61270 */
[----:B------:R-:W4:Y:S01]  /*d1c0*/  LDCU UR12, c[0x0][0x398] ;  /* 0x00007300ff0c77ac */ /* 0x000f220008000800 */
        /* <DEDUP_REMOVED lines=13> */
[----:B--2---:R-:W-:Y:S01]  /*d2a0*/  IMAD.WIDE R2, R9, 0x2, R68 ;  /* 0x0000000209027825 */ /* 0x004fe200078e0244 */
[----:B------:R-:W2:Y:S01]  /*d2b0*/  LDCU UR16, c[0x0][0x398] ;  /* 0x00007300ff1077ac */ /* 0x000ea20008000800 */
        /* <DEDUP_REMOVED lines=26> */
[----:B---3--:R-:W-:-:S02]  /*d460*/  PRMT R3, R41, 0x7632, R3 ;  /* 0x0000763229037816 */ /* 0x008fc40000000003 */
[----:B------:R-:W-:-:S03]  /*d470*/  IMAD.WIDE R4, R11, 0x2, R76 ;  /* 0x000000020b047825 */ /* 0x000fc600078e024c */
[----:B------:R3:W-:Y:S01]  /*d480*/  @P2 STG.E.U16 desc[UR22][R6.64], R3 ;  /* 0x0000000306002986 */ /* 0x0007e2000c101516 */
[----:B------:R-:W-:Y:S01]  /*d490*/  VIADD R9, R11, UR32 ;  /* 0x000000200b097c36 */ /* 0x000fe20008000000 */
[----:B-1----:R-:W-:Y:S01]  /*d4a0*/  ISETP.GE.AND P2, PT, R0, UR4, PT ;  /* 0x0000000400007c0c */ /* 0x002fe2000bf46270 */
[----:B------:R-:W1:Y:S01]  /*d4b0*/  LDCU UR4, c[0x0][0x39c] ;  /* 0x00007380ff0477ac */ /* 0x000e620008000800 */
[----:B------:R0:W-:Y:S01]  /*d4c0*/  @P6 STG.E.U16 desc[UR22][R4.64], R42 ;  /* 0x0000002a04006986 */ /* 0x0001e2000c101516 */
[----:B----4-:R-:W-:Y:S01]  /*d4d0*/  ISETP.LT.AND P6, PT, R198, UR12, !P5 ;  /* 0x0000000cc6007c0c */ /* 0x010fe2000efc1270 */
[----:B------:R-:W-:Y:S01]  /*d4e0*/  VIADD R0, R196, 0x6c ;  /* 0x0000006cc4007836 */ /* 0x000fe20000000000 */
[----:B------:R-:W-:Y:S01]  /*d4f0*/  ISETP.LT.AND P5, PT, R197, UR20, !P5 ;  /* 0x00000014c5007c0c */ /* 0x000fe2000efa1270 */
        /* <DEDUP_REMOVED lines=39> */
[----:B------:R-:W3:Y:S01]  /*d770*/  LDCU UR10, c[0x0][0x398] ;  /* 0x00007300ff0a77ac */ /* 0x000ee20008000800 */
[----:B--2---:R-:W-:Y:S01]  /*d780*/  IMAD.WIDE R2, R9, 0x2, R68 ;  /* 0x0000000209027825 */ /* 0x004fe200078e0244 */
[----:B-1----:R-:W-:-:S03]  /*d790*/  PRMT R5, R45, 0x7632, R5 ;  /* 0x000076322d057816 */ /* 0x002fc60000000005 */
[C---:B------:R-:W-:Y:S02]  /*d7a0*/  IMAD.WIDE R6, R11.reuse, 0x2, R76 ;  /* 0x000000020b067825 */ /* 0x040fe400078e024c */
[----:B------:R1:W-:Y:S02]  /*d7b0*/  @P3 STG.E.U16 desc[UR22][R2.64], R5 ;  /* 0x0000000502003986 */ /* 0x0003e4000c101516 */
[----:B------:R-:W-:Y:S01]  /*d7c0*/  VIADD R9, R11, UR32 ;  /* 0x000000200b097c36 */ /* 0x000fe20008000000 */
[----:B0-----:R-:W-:Y:S01]  /*d7d0*/  ISETP.GE.AND P3, PT, R8, UR4, PT ;  /* 0x0000000408007c0c */ /* 0x001fe2000bf66270 */
[----:B------:R-:W0:Y:S01]  /*d7e0*/  LDCU UR4, c[0x0][0x39c] ;  /* 0x00007380ff0477ac */ /* 0x000e220008000800 */
[----:B------:R2:W-:Y:S01]  /*d7f0*/  @P6 STG.E.U16 desc[UR22][R6.64], R46 ;  /* 0x0000002e06006986 */ /* 0x0005e2000c101516 */
[----:B----4-:R-:W-:Y:S02]  /*d800*/  ISETP.LT.AND P6, PT, R198, UR12, !P2 ;  /* 0x0000000cc6007c0c */ /* 0x010fe4000d7c1270 */
[----:B------:R-:W-:Y:S01]  /*d810*/  ISETP.LT.AND P2, PT, R197, UR24, !P2 ;  /* 0x00000018c5007c0c */ /* 0x000fe2000d741270 */
[----:B------:R-:W4:Y:S01]  /*d820*/  LDCU UR12, c[0x0][0x398] ;  /* 0x00007300ff0c77ac */ /* 0x000f220008000800 */
[----:B------:R-:W-:Y:S01]  /*d830*/  PRMT R8, R47, 0x7632, R8 ;  /* 0x000076322f087816 */ /* 0x000fe20000000008 */
[----:B-1----:R-:W-:Y:S01]  /*d840*/  IMAD.WIDE R4, R11, 0x2, R68 ;  /* 0x000000020b047825 */ /* 0x002fe200078e0244 */
[----:B--2---:R-:W-:-:S03]  /*d850*/  PRMT R7, R46, 0x7632, R7 ;  /* 0x000076322e077816 */ /* 0x004fc60000000007 */
[C---:B------:R-:W-:Y:S02]  /*d860*/  IMAD.WIDE R2, R9.reuse, 0x2, R76 ;  /* 0x0000000209027825 */ /* 0x040fe400078e024c */
[----:B------:R1:W-:Y:S02]  /*d870*/  @P0 STG.E.U16 desc[UR22][R4.64], R7 ;  /* 0x0000000704000986 */ /* 0x0003e4000c101516 */
[----:B------:R-:W-:Y:S01]  /*d880*/  VIADD R11, R9, UR32 ;  /* 0x00000020090b7c36 */ /* 0x000fe20008000000 */
[----:B------:R-:W-:Y:S01]  /*d890*/  ISETP.GE.AND P0, PT, R0, UR7, PT ;  /* 0x0000000700007c0c */ /* 0x000fe2000bf06270 */
[----:B------:R-:W2:Y:S01]  /*d8a0*/  LDCU UR7, c[0x0][0x398] ;  /* 0x00007300ff0777ac */ /* 0x000ea20008000800 */
[----:B------:R0:W-:Y:S01]  /*d8b0*/  @P6 STG.E.U16 desc[UR22][R2.64], R47 ;  /* 0x0000002f02006986 */ /* 0x0001e2000c101516 */
[----:B---3--:R-:W-:Y:S01]  /*d8c0*/  ISETP.LT.AND P6, PT, R198, UR20, !P1 ;  /* 0x00000014c6007c0c */ /* 0x008fe2000cfc1270 */
[----:B------:R-:W-:Y:S01]  /*d8d0*/  VIADD R0, R196, 0x71 ;  /* 0x00000071c4007836 */ /* 0x000fe20000000000 */
[----:B------:R-:W-:Y:S01]  /*d8e0*/  ISETP.LT.AND P1, PT, R197, UR26, !P1 ;  /* 0x0000001ac5007c0c */ /* 0x000fe2000cf21270 */
[----:B-1----:R-:W-:Y:S01]  /*d8f0*/  IMAD.WIDE R4, R9, 0x2, R68 ;  /* 0x0000000209047825 */ /* 0x002fe200078e0244 */
[----:B------:R-:W-:-:S03]  /*d900*/  PRMT R9, R48, 0x7632, R9 ;  /* 0x0000763230097816 */ /* 0x000fc60000000009 */
[C---:B0-----:R-:W-:Y:S01]  /*d910*/  IMAD.WIDE R2, R11.reuse, 0x2, R76 ;  /* 0x000000020b027825 */ /* 0x041fe200078e024c */
[----:B------:R0:W-:Y:S01]  /*d920*/  @P2 STG.E.U16 desc[UR22][R4.64], R8 ;  /* 0x0000000804002986 */ /* 0x0001e2000c101516 */
[----:B------:R-:W-:Y:S01]  /*d930*/  ISETP.GE.AND P2, PT, R0, UR6, PT ;  /* 0x0000000600007c0c */ /* 0x000fe2000bf46270 */
[----:B------:R-:W1:Y:S01]  /*d940*/  LDCU UR6, c[0x0][0x39c] ;  /* 0x00007380ff0677ac */ /* 0x000e620008000800 */
[----:B------:R-:W-:Y:S02]  /*d950*/  IMAD.WIDE R6, R11, 0x2, R68 ;  /* 0x000000020b067825 */ /* 0x000fe400078e0244 */
[----:B------:R3:W-:Y:S01]  /*d960*/  @P6 STG.E.U16 desc[UR22][R2.64], R48 ;  /* 0x0000003002006986 */ /* 0x0007e2000c101516 */
[----:B------:R-:W-:Y:S01]  /*d970*/  ISETP.LT.AND P6, PT, R198, UR10, !P4 ;  /* 0x0000000ac6007c0c */ /* 0x000fe2000e7c1270 */
[----:B------:R-:W1:Y:S01]  /*d980*/  LDCU UR10, c[0x0][0x398] ;  /* 0x00007300ff0a77ac */ /* 0x000e620008000800 */
[----:B------:R-:W-:Y:S01]  /*d990*/  VIADD R0, R196, 0x72 ;  /* 0x00000072c4007836 */ /* 0x000fe20000000000 */
[----:B------:R2:W-:Y:S01]  /*d9a0*/  @P1 STG.E.U16 desc[UR22][R6.64], R9 ;  /* 0x0000000906001986 */ /* 0x0005e2000c101516 */
[----:B------:R-:W-:Y:S01]  /*d9b0*/  ISETP.LT.AND P1, PT, R198, UR9, !P5 ;  /* 0x00000009c6007c0c */ /* 0x000fe2000ef21270 */
[----:B------:R-:W1:Y:S01]  /*d9c0*/  LDCU UR9, c[0x0][0x398] ;  /* 0x00007300ff0977ac */ /* 0x000e620008000800 */
[----:B------:R-:W-:Y:S01]  /*d9d0*/  ISETP.LT.AND P5, PT, R197, UR14, !P5 ;  /* 0x0000000ec5007c0c */ /* 0x000fe2000efa1270 */
[----:B0-----:R-:W-:Y:S01]  /*d9e0*/  VIADD R5, R11, UR32 ;  /* 0x000000200b057c36 */ /* 0x001fe20008000000 */
[----:B------:R-:W-:Y:S01]  /*d9f0*/  PRMT R8, R49, 0x7632, R8 ;  /* 0x0000763231087816 */ /* 0x000fe20000000008 */
[----:B------:R-:W0:Y:S02]  /*da00*/  LDCU UR14, c[0x0][0x398] ;  /* 0x00007300ff0e77ac */ /* 0x000e240008000800 */
[----:B---3--:R-:W-:-:S04]  /*da10*/  IMAD.WIDE R2, R5, 0x2, R76 ;  /* 0x0000000205027825 */ /* 0x008fc800078e024c */
[C---:B--2---:R-:W-:Y:S02]  /*da20*/  VIADD R9, R5.reuse, UR32 ;  /* 0x0000002005097c36 */ /* 0x044fe40008000000 */
[----:B------:R-:W-:Y:S01]  /*da30*/  IMAD.WIDE R4, R5, 0x2, R68 ;  /* 0x0000000205047825 */ /* 0x000fe200078e0244 */
[----:B------:R2:W-:Y:S01]  /*da40*/  @P1 STG.E.U16 desc[UR22][R2.64], R49 ;  /* 0x0000003102001986 */ /* 0x0005e2000c101516 */
[----:B------:R-:W-:Y:S01]  /*da50*/  ISETP.GE.AND P1, PT, R0, UR4, PT ;  /* 0x0000000400007c0c */ /* 0x000fe2000bf26270 */
[----:B------:R-:W3:Y:S01]  /*da60*/  LDCU UR4, c[0x0][0x39c] ;  /* 0x00007380ff0477ac */ /* 0x000ee20008000800 */
[----:B------:R-:W-:Y:S01]  /*da70*/  IMAD.WIDE R6, R9, 0x2, R76 ;  /* 0x0000000209067825 */ /* 0x000fe200078e024c */
[----:B------:R0:W-:Y:S01]  /*da80*/  @P5 STG.E.U16 desc[UR22][R4.64], R8 ;  /* 0x0000000804005986 */ /* 0x0001e2000c101516 */
[----:B------:R-:W-:Y:S01]  /*da90*/  ISETP.LT.AND P5, PT, R197, UR7, !P4 ;  /* 0x00000007c5007c0c */ /* 0x000fe2000e7a1270 */
[----:B------:R-:W3:Y:S01]  /*daa0*/  LDCU UR7, c[0x0][0x398] ;  /* 0x00007300ff0777ac */ /* 0x000ee20008000800 */
[----:B------:R-:W-:Y:S01]  /*dab0*/  VIADD R11, R9, UR32 ;  /* 0x00000020090b7c36 */ /* 0x000fe20008000000 */
[----:B------:R0:W-:Y:S01]  /*dac0*/  @P6 STG.E.U16 desc[UR22][R6.64], R50 ;  /* 0x0000003206006986 */ /* 0x0001e2000c101516 */
[----:B----4-:R-:W-:Y:S01]  /*dad0*/  ISETP.LT.AND P6, PT, R198, UR12, !P3 ;  /* 0x0000000cc6007c0c */ /* 0x010fe2000dfc1270 */
[----:B------:R-:W-:Y:S01]  /*dae0*/  VIADD R0, R196, 0x73 ;  /* 0x00000073c4007836 */ /* 0x000fe20000000000 */
[----:B------:R-:W-:Y:S01]  /*daf0*/  ISETP.LT.AND P3, PT, R197, UR16, !P3 ;  /* 0x00000010c5007c0c */ /* 0x000fe2000df61270 */
[----:B--2---:R-:W-:Y:S01]  /*db00*/  IMAD.WIDE R2, R9, 0x2, R68 ;  /* 0x0000000209027825 */ /* 0x004fe200078e0244 */
[----:B------:R-:W2:Y:S02]  /*db10*/  LDCU UR12, c[0x0][0x398] ;  /* 0x00007300ff0c77ac */ /* 0x000ea40008000800 */
[----:B-1----:R-:W-:Y:S01]  /*db20*/  ISETP.GE.AND P4, PT, R0, UR6, PT ;  /* 0x0000000600007c0c */ /* 0x002fe2000bf86270 */
[----:B0-----:R-:W-:Y:S01]  /*db30*/  IMAD.WIDE R4, R11, 0x2, R76 ;  /* 0x000000020b047825 */ /* 0x001fe200078e024c */
[----:B------:R-:W0:Y:S01]  /*db40*/  LDCU UR6, c[0x0][0x398] ;  /* 0x00007300ff0677ac */ /* 0x000e220008000800 */
[----:B------:R-:W-:-:S02]  /*db50*/  PRMT R7, R50, 0x7632, R7 ;  /* 0x0000763232077816 */ /* 0x000fc40000000007 */
[----:B------:R-:W-:Y:S02]  /*db60*/  VIADD R0, R196, 0x74 ;  /* 0x00000074c4007836 */ /* 0x000fe40000000000 */
[----:B------:R-:W-:Y:S01]  /*db70*/  VIADD R13, R11, UR32 ;  /* 0x000000200b0d7c36 */ /* 0x000fe20008000000 */
[----:B------:R1:W-:Y:S02]  /*db80*/  @P5 STG.E.U16 desc[UR22][R2.64], R7 ;  /* 0x0000000702005986 */ /* 0x0003e4000c101516 */
[----:B---3--:R-:W-:Y:S01]  /*db90*/  ISETP.GE.AND P5, PT, R0, UR4, PT ;  /* 0x0000000400007c0c */ /* 0x008fe2000bfa6270 */
[----:B------:R-:W-:Y:S01]  /*dba0*/  IMAD.WIDE R8, R13, 0x2, R76 ;  /* 0x000000020d087825 */ /* 0x000fe200078e024c */
[----:B------:R-:W3:Y:S01]  /*dbb0*/  LDCU UR4, c[0x0][0x398] ;  /* 0x00007300ff0477ac */ /* 0x000ee20008000800 */
[----:B------:R4:W-:Y:S01]  /*dbc0*/  @P6 STG.E.U16 desc[UR22][R4.64], R51 ;  /* 0x0000003304006986 */ /* 0x0009e2000c101516 */
[----:B------:R-:W-:Y:S01]  /*dbd0*/  ISETP.LT.AND P6, PT, R198, UR9, !P0 ;  /* 0x00000009c6007c0c */ /* 0x000fe2000c7c1270 */
[----:B------:R-:W-:Y:S01]  /*dbe0*/  VIADD R0, R196, 0x75 ;  /* 0x00000075c4007836 */ /* 0x000fe20000000000 */
[----:B------:R-:W-:Y:S01]  /*dbf0*/  ISETP.LT.AND P0, PT, R197, UR10, !P0 ;  /* 0x0000000ac5007c0c */ /* 0x000fe2000c701270 */
[----:B------:R-:W2:Y:S01]  /*dc00*/  LDCU UR9, c[0x0][0x398] ;  /* 0x00007300ff0977ac */ /* 0x000ea20008000800 */
[----:B-1----:R-:W-:Y:S01]  /*dc10*/  PRMT R3, R51, 0x7632, R3 ;  /* 0x0000763233037816 */ /* 0x002fe20000000003 */
[----:B------:R-:W-:Y:S01]  /*dc20*/  IMAD.WIDE R6, R11, 0x2, R68 ;  /* 0x000000020b067825 */ /* 0x000fe200078e0244 */
[----:B------:R-:W1:Y:S03]  /*dc30*/  LDCU UR10, c[0x0][0x398] ;  /* 0x00007300ff0a77ac */ /* 0x000e660008000800 */
[----:B------:R-:W-:Y:S01]  /*dc40*/  VIADD R11, R13, UR32 ;  /* 0x000000200d0b7c36 */ /* 0x000fe20008000000 */
[----:B------:R2:W-:Y:S01]  /*dc50*/  @P3 STG.E.U16 desc[UR22][R6.64], R3 ;  /* 0x0000000306003986 */ /* 0x0005e2000c101516 */
[----:B------:R-:W-:Y:S01]  /*dc60*/  ISETP.GE.AND P3, PT, R0, UR13, PT ;  /* 0x0000000d00007c0c */ /* 0x000fe2000bf66270 */
[----:B------:R-:W-:Y:S01]  /*dc70*/  VIADD R0, R196, 0x76 ;  /* 0x00000076c4007836 */ /* 0x000fe20000000000 */
[----:B------:R-:W1:Y:S01]  /*dc80*/  LDCU UR13, c[0x0][0x398] ;  /* 0x00007300ff0d77ac */ /* 0x000e620008000800 */
[----:B------:R3:W-:Y:S01]  /*dc90*/  @P6 STG.E.U16 desc[UR22][R8.64], R52 ;  /* 0x0000003408006986 */ /* 0x0007e2000c101516 */
[----:B0-----:R-:W-:Y:S01]  /*dca0*/  ISETP.LT.AND P6, PT, R198, UR6, !P2 ;  /* 0x00000006c6007c0c */ /* 0x001fe2000d7c1270 */
[----:B----4-:R-:W-:Y:S01]  /*dcb0*/  IMAD.WIDE R4, R11, 0x2, R76 ;  /* 0x000000020b047825 */ /* 0x010fe200078e024c */
[----:B------:R-:W0:Y:S01]  /*dcc0*/  LDCU UR6, c[0x0][0x398] ;  /* 0x00007300ff0677ac */ /* 0x000e220008000800 */
[----:B------:R-:W-:Y:S01]  /*dcd0*/  ISETP.LT.AND P2, PT, R197, UR7, !P2 ;  /* 0x00000007c5007c0c */ /* 0x000fe2000d741270 */
[----:B------:R-:W4:Y:S01]  /*dce0*/  LDCU UR7, c[0x0][0x398] ;  /* 0x00007300ff0777ac */ /* 0x000f220008000800 */
[----:B--2---:R-:W-:Y:S01]  /*dcf0*/  PRMT R7, R52, 0x7632, R7 ;  /* 0x0000763234077816 */ /* 0x004fe20000000007 */
[----:B------:R-:W-:-:S04]  /*dd00*/  IMAD.WIDE R2, R13, 0x2, R68 ;  /* 0x000000020d027825 */ /* 0x000fc800078e0244 */
[----:B---3--:R-:W-:Y:S01]  /*dd10*/  VIADD R9, R11, UR32 ;  /* 0x000000200b097c36 */ /* 0x008fe20008000000 */
[----:B------:R2:W-:Y:S01]  /*dd20*/  @P0 STG.E.U16 desc[UR22][R2.64], R7 ;  /* 0x0000000702000986 */ /* 0x0005e2000c101516 */
[----:B------:R-:W-:Y:S01]  /*dd30*/  ISETP.GE.AND P0, PT, R0, UR17, PT ;  /* 0x0000001100007c0c */ /* 0x000fe2000bf06270 */
[----:B------:R-:W-:Y:S02]  /*dd40*/  VIADD R0, R196, 0x77 ;  /* 0x00000077c4007836 */ /* 0x000fe40000000000 */
[----:B------:R3:W-:Y:S01]  /*dd50*/  @P6 STG.E.U16 desc[UR22][R4.64], R53 ;  /* 0x0000003504006986 */ /* 0x0007e2000c101516 */
[----:B------:R-:W-:Y:S01]  /*dd60*/  ISETP.LT.AND P6, PT, R198, UR4, !P1 ;  /* 0x00000004c6007c0c */ /* 0x000fe2000cfc1270 */
[----:B------:R-:W1:Y:S01]  /*dd70*/  LDCU UR4, c[0x0][0x398] ;  /* 0x00007300ff0477ac */ /* 0x000e620008000800 */
[----:B0-----:R-:W-:Y:S01]  /*dd80*/  ISETP.LT.AND P1, PT, R197, UR6, !P1 ;  /* 0x00000006c5007c0c */ /* 0x001fe2000cf21270 */
[----:B------:R-:W-:Y:S01]  /*dd90*/  VIADD R8, R196, 0x7b ;  /* 0x0000007bc4087836 */ /* 0x000fe20000000000 */
[----:B------:R-:W0:Y:S01]  /*dda0*/  LDCU UR6, c[0x0][0x398] ;  /* 0x00007300ff0677ac */ /* 0x000e220008000800 */
[----:B--2---:R-:W-:Y:S01]  /*ddb0*/  IMAD.WIDE R6, R11, 0x2, R68 ;  /* 0x000000020b067825 */ /* 0x004fe200078e0244 */
        /* <DEDUP_REMOVED lines=8> */
[----:B------:R-:W0:Y:S01]  /*de40*/  LDCU UR9, c[0x0][0x398] ;  /* 0x00007300ff0977ac */ /* 0x000e220008000800 */
[----:B-1----:R-:W-:Y:S01]  /*de50*/  ISETP.LT.AND P4, PT, R197, UR10, !P4 ;  /* 0x0000000ac5007c0c */ /* 0x002fe2000e781270 */
[----:B------:R-:W1:Y:S01]  /*de60*/  LDCU UR10, c[0x0][0x398] ;  /* 0x00007300ff0a77ac */ /* 0x000e620008000800 */
        /* <DEDUP_REMOVED lines=10> */
[----:B----4-:R-:W-:Y:S01]  /*df10*/  ISETP.LT.AND P5, PT, R197, UR7, !P5 ;  /* 0x00000007c5007c0c */ /* 0x010fe2000efa1270 */
[----:B------:R-:W4:Y:S01]  /*df20*/  LDCU UR7, c[0x0][0x398] ;  /* 0x00007300ff0777ac */ /* 0x000f220008000800 */
[----:B--2---:R-:W-:Y:S01]  /*df30*/  IMAD.WIDE R2, R11, 0x2, R68 ;  /* 0x000000020b027825 */ /* 0x004fe200078e0244 */
[----:B---3--:R-:W-:-:S03]  /*df40*/  PRMT R7, R55, 0x7632, R7 ;  /* 0x0000763237077816 */ /* 0x008fc60000000007 */
[C---:B------:R-:W-:Y:S02]  /*df50*/  IMAD.WIDE R4, R9.reuse, 0x2, R76 ;  /* 0x0000000209047825 */ /* 0x040fe400078e024c */
[----:B------:R2:W-:Y:S02]  /*df60*/  @P4 STG.E.U16 desc[UR22][R2.64], R7 ;  /* 0x0000000702004986 */ /* 0x0005e4000c101516 */
[----:B------:R-:W-:Y:S01]  /*df70*/  VIADD R11, R9, UR32 ;  /* 0x00000020090b7c36 */ /* 0x000fe20008000000 */
[----:B------:R-:W-:Y:S01]  /*df80*/  ISETP.GE.AND P4, PT, R0, UR15, PT ;  /* 0x0000000f00007c0c */ /* 0x000fe2000bf86270 */
[----:B------:R-:W3:Y:S01]  /*df90*/  LDCU UR15, c[0x0][0x398] ;  /* 0x00007300ff0f77ac */ /* 0x000ee20008000800 */
[----:B------:R1:W-:Y:S01]  /*dfa0*/  @P6 STG.E.U16 desc[UR22][R4.64], R56 ;  /* 0x0000003804006986 */ /* 0x0003e2000c101516 */
[----:B------:R-:W-:Y:S01]  /*dfb0*/  ISETP.LT.AND P6, PT, R198, UR12, !P3 ;  /* 0x0000000cc6007c0c */ /* 0x000fe2000dfc1270 */
[----:B------:R-:W-:Y:S01]  /*dfc0*/  VIADD R0, R196, 0x7a ;  /* 0x0000007ac4007836 */ /* 0x000fe20000000000 */
[----:B0-----:R-:W-:Y:S01]  /*dfd0*/  ISETP.LT.AND P3, PT, R197, UR6, !P3 ;  /* 0x00000006c5007c0c */ /* 0x001fe2000df61270 */
        /* <DEDUP_REMOVED lines=20> */
[----:B------:R-:W-:Y:S02]  /*e120*/  ISETP.GE.AND P3, PT, R8, UR27, PT ;  /* 0x0000001b08007c0c */ /* 0x000fe4000bf66270 */
[----:B------:R0:W-:Y:S01]  /*e130*/  @P6 STG.E.U16 desc[UR22][R6.64], R58 ;  /* 0x0000003a06006986 */ /* 0x0001e2000c101516 */
[----:B------:R-:W-:Y:S01]  /*e140*/  ISETP.LT.AND P6, PT, R198, UR4, !P2 ;  /* 0x00000004c6007c0c */ /* 0x000fe2000d7c1270 */
[----:B------:R-:W1:Y:S01]  /*e150*/  LDCU UR4, c[0x0][0x398] ;  /* 0x00007300ff0477ac */ /* 0x000e620008000800 */
[----:B------:R-:W-:Y:S02]  /*e160*/  ISETP.LT.AND P2, PT, R197, UR10, !P2 ;  /* 0x0000000ac5007c0c */ /* 0x000fe4000d741270 */
[----:B------:R-:W-:Y:S01]  /*e170*/  PRMT R8, R59, 0x7632, R8 ;  /* 0x000076323b087816 */ /* 0x000fe20000000008 */
[----:B------:R-:W1:Y:S01]  /*e180*/  LDCU UR10, c[0x0][0x398] ;  /* 0x00007300ff0a77ac */ /* 0x000e620008000800 */
[----:B--2---:R-:W-:Y:S01]  /*e190*/  IMAD.WIDE R2, R9, 0x2, R68 ;  /* 0x0000000209027825 */ /* 0x004fe200078e0244 */
[----:B0-----:R-:W-:-:S03]  /*e1a0*/  PRMT R7, R58, 0x7632, R7 ;  /* 0x000076323a077816 */ /* 0x001fc60000000007 */
        /* <DEDUP_REMOVED lines=8> */
[----:B----4-:R-:W-:Y:S01]  /*e230*/  ISETP.LT.AND P1, PT, R197, UR7, !P1 ;  /* 0x00000007c5007c0c */ /* 0x010fe2000cf21270 */
[----:B------:R-:W4:Y:S01]  /*e240*/  LDCU UR7, c[0x0][0x398] ;  /* 0x00007300ff0777ac */ /* 0x000f220008000800 */
[----:B0-----:R-:W-:-:S04]  /*e250*/  IMAD.WIDE R2, R11, 0x2, R68 ;  /* 0x000000020b027825 */ /* 0x001fc800078e0244 */
[C---:B--2---:R-:W-:Y:S01]  /*e260*/  IMAD.WIDE R4, R9.reuse, 0x2, R76 ;  /* 0x0000000209047825 */ /* 0x044fe200078e024c */
[----:B------:R0:W-:Y:S01]  /*e270*/  @P2 STG.E.U16 desc[UR22][R2.64], R8 ;  /* 0x0000000802002986 */ /* 0x0001e2000c101516 */
[----:B------:R-:W-:Y:S02]  /*e280*/  ISETP.GE.AND P2, PT, R0, UR19, PT ;  /* 0x0000001300007c0c */ /* 0x000fe4000bf46270 */
[C---:B------:R-:W-:Y:S01]  /*e290*/  IMAD.WIDE R6, R9.reuse, 0x2, R68 ;  /* 0x0000000209067825 */ /* 0x040fe200078e0244 */
[----:B------:R2:W-:Y:S01]  /*e2a0*/  @P6 STG.E.U16 desc[UR22][R4.64], R60 ;  /* 0x0000003c04006986 */ /* 0x0005e2000c101516 */
[C---:B------:R-:W-:Y:S01]  /*e2b0*/  ISETP.LT.AND P6, PT, R198.reuse, UR6, !P5 ;  /* 0x00000006c6007c0c */ /* 0x040fe2000efc1270 */
[----:B------:R-:W1:Y:S01]  /*e2c0*/  LDCU UR6, c[0x0][0x398] ;  /* 0x00007300ff0677ac */ /* 0x000e620008000800 */
[----:B------:R-:W-:Y:S01]  /*e2d0*/  VIADD R9, R9, UR32 ;  /* 0x0000002009097c36 */ /* 0x000fe20008000000 */
[----:B------:R4:W-:Y:S01]  /*e2e0*/  @P1 STG.E.U16 desc[UR22][R6.64], R10 ;  /* 0x0000000a06001986 */ /* 0x0009e2000c101516 */
[----:B------:R-:W-:Y:S01]  /*e2f0*/  ISETP.LT.AND P1, PT, R198, UR12, !P4 ;  /* 0x0000000cc6007c0c */ /* 0x000fe2000e721270 */
[----:B------:R-:W-:Y:S01]  /*e300*/  VIADD R0, R196, 0x7e ;  /* 0x0000007ec4007836 */ /* 0x000fe20000000000 */
[----:B---3--:R-:W-:Y:S01]  /*e310*/  ISETP.LT.AND P4, PT, R197, UR15, !P4 ;  /* 0x0000000fc5007c0c */ /* 0x008fe2000e781270 */
[----:B------:R-:W-:Y:S01]  /*e320*/  VIADD R11, R9, UR32 ;  /* 0x00000020090b7c36 */ /* 0x000fe20008000000 */
[----:B0-----:R-:W-:Y:S01]  /*e330*/  PRMT R8, R61, 0x7632, R8 ;  /* 0x000076323d087816 */ /* 0x001fe20000000008 */
[----:B------:R-:W-:Y:S01]  /*e340*/  IMAD.WIDE R2, R9, 0x2, R76 ;  /* 0x0000000209027825 */ /* 0x000fe200078e024c */
[----:B------:R-:W-:Y:S01]  /*e350*/  ISETP.LT.AND P5, PT, R197, UR9, !P5 ;  /* 0x00000009c5007c0c */ /* 0x000fe2000efa1270 */
[----:B------:R-:W0:Y:S02]  /*e360*/  LDCU UR12, c[0x0][0x398] ;  /* 0x00007300ff0c77ac */ /* 0x000e240008000800 */
[----:B--2---:R-:W-:Y:S01]  /*e370*/  IMAD.WIDE R4, R9, 0x2, R68 ;  /* 0x0000000209047825 */ /* 0x004fe200078e0244 */
[----:B------:R-:W2:Y:S01]  /*e380*/  LDCU UR15, c[0x0][0x398] ;  /* 0x00007300ff0f77ac */ /* 0x000ea20008000800 */
[----:B----4-:R-:W-:-:S02]  /*e390*/  PRMT R10, R63, 0x7632, R10 ;  /* 0x000076323f0a7816 */ /* 0x010fc4000000000a */
[C---:B------:R-:W-:Y:S01]  /*e3a0*/  IMAD.WIDE R6, R11.reuse, 0x2, R76 ;  /* 0x000000020b067825 */ /* 0x040fe200078e024c */
[----:B------:R3:W-:Y:S01]  /*e3b0*/  @P1 STG.E.U16 desc[UR22][R2.64], R61 ;  /* 0x0000003d02001986 */ /* 0x0007e2000c101516 */
[----:B------:R-:W-:Y:S01]  /*e3c0*/  ISETP.GE.AND P1, PT, R0, UR11, PT ;  /* 0x0000000b00007c0c */ /* 0x000fe2000bf26270 */
[----:B------:R-:W4:Y:S01]  /*e3d0*/  LDCU UR11, c[0x0][0x398] ;  /* 0x00007300ff0b77ac */ /* 0x000f220008000800 */
[----:B------:R-:W-:Y:S01]  /*e3e0*/  VIADD R9, R11, UR32 ;  /* 0x000000200b097c36 */ /* 0x000fe20008000000 */
[----:B------:R0:W-:Y:S01]  /*e3f0*/  @P4 STG.E.U16 desc[UR22][R4.64], R8 ;  /* 0x0000000804004986 */ /* 0x0001e2000c101516 */
[----:B------:R-:W-:Y:S01]  /*e400*/  ISETP.LT.AND P4, PT, R198, UR5, !P3 ;  /* 0x00000005c6007c0c */ /* 0x000fe2000df81270 */
[----:B------:R-:W-:Y:S01]  /*e410*/  VIADD R196, R196, 0x7f ;  /* 0x0000007fc4c47836 */ /* 0x000fe20000000000 */
[----:B-1----:R-:W-:Y:S01]  /*e420*/  ISETP.LT.AND P3, PT, R197, UR4, !P3 ;  /* 0x00000004c5007c0c */ /* 0x002fe2000df61270 */
[----:B------:R1:W-:Y:S01]  /*e430*/  @P6 STG.E.U16 desc[UR22][R6.64], R62 ;  /* 0x0000003e06006986 */ /* 0x0003e2000c101516 */
[----:B------:R-:W-:Y:S01]  /*e440*/  ISETP.LT.AND P6, PT, R198, UR13, !P0 ;  /* 0x0000000dc6007c0c */ /* 0x000fe2000c7c1270 */
[----:B------:R-:W-:Y:S01]  /*e450*/  VIADD R13, R9, UR32 ;  /* 0x00000020090d7c36 */ /* 0x000fe20008000000 */
[----:B------:R-:W-:Y:S01]  /*e460*/  PRMT R0, R62, 0x7632, R0 ;  /* 0x000076323e007816 */ /* 0x000fe20000000000 */
[----:B---3--:R-:W-:Y:S01]  /*e470*/  IMAD.WIDE R2, R11, 0x2, R68 ;  /* 0x000000020b027825 */ /* 0x008fe200078e0244 */
[----:B------:R-:W-:-:S03]  /*e480*/  ISETP.LT.AND P0, PT, R197, UR10, !P0 ;  /* 0x0000000ac5007c0c */ /* 0x000fc6000c701270 */
[C---:B0-----:R-:W-:Y:S01]  /*e490*/  IMAD.WIDE R4, R9.reuse, 0x2, R76 ;  /* 0x0000000209047825 */ /* 0x041fe200078e024c */
[----:B------:R0:W-:Y:S01]  /*e4a0*/  @P5 STG.E.U16 desc[UR22][R2.64], R0 ;  /* 0x0000000002005986 */ /* 0x0001e2000c101516 */
[----:B------:R-:W-:Y:S02]  /*e4b0*/  ISETP.GE.AND P5, PT, R196, UR21, PT ;  /* 0x00000015c4007c0c */ /* 0x000fe4000bfa6270 */
[----:B-1----:R-:W-:Y:S01]  /*e4c0*/  IMAD.WIDE R6, R9, 0x2, R68 ;  /* 0x0000000209067825 */ /* 0x002fe200078e0244 */
[----:B------:R1:W-:Y:S01]  /*e4d0*/  @P4 STG.E.U16 desc[UR22][R4.64], R63 ;  /* 0x0000003f04004986 */ /* 0x0003e2000c101516 */
[----:B------:R-:W-:Y:S02]  /*e4e0*/  ISETP.LT.AND P4, PT, R198, UR12, !P1 ;  /* 0x0000000cc6007c0c */ /* 0x000fe4000cf81270 */
[----:B------:R-:W-:Y:S01]  /*e4f0*/  IMAD.WIDE R8, R13, 0x2, R76 ;  /* 0x000000020d087825 */ /* 0x000fe200078e024c */
[----:B------:R3:W-:Y:S01]  /*e500*/  @P3 STG.E.U16 desc[UR22][R6.64], R10 ;  /* 0x0000000a06003986 */ /* 0x0007e2000c101516 */
[----:B------:R-:W-:-:S02]  /*e510*/  ISETP.LT.AND P1, PT, R197, UR6, !P1 ;  /* 0x00000006c5007c0c */ /* 0x000fc4000cf21270 */
[C---:B------:R-:W-:Y:S01]  /*e520*/  VIADD R11, R13.reuse, UR32 ;  /* 0x000000200d0b7c36 */ /* 0x040fe20008000000 */
[----:B------:R3:W-:Y:S01]  /*e530*/  @P6 STG.E.U16 desc[UR22][R8.64], R64 ;  /* 0x0000004008006986 */ /* 0x0007e2000c101516 */
[----:B------:R-:W-:Y:S01]  /*e540*/  ISETP.LT.AND P6, PT, R198, UR7, !P2 ;  /* 0x00000007c6007c0c */ /* 0x000fe2000d7c1270 */
[----:B0-----:R-:W-:Y:S01]  /*e550*/  IMAD.WIDE R2, R13, 0x2, R68 ;  /* 0x000000020d027825 */ /* 0x001fe200078e0244 */
[----:B------:R-:W-:Y:S02]  /*e560*/  ISETP.LT.AND P2, PT, R197, UR14, !P2 ;  /* 0x0000000ec5007c0c */ /* 0x000fe4000d741270 */
[----:B------:R-:W-:Y:S01]  /*e570*/  PRMT R0, R64, 0x7632, R0 ;  /* 0x0000763240007816 */ /* 0x000fe20000000000 */
[C---:B------:R-:W-:Y:S01]  /*e580*/  VIADD R15, R11.reuse, UR32 ;  /* 0x000000200b0f7c36 */ /* 0x040fe20008000000 */
[----:B----4-:R-:W-:Y:S01]  /*e590*/  ISETP.LT.AND P3, PT, R198, UR11, !P5 ;  /* 0x0000000bc6007c0c */ /* 0x010fe2000ef61270 */
[----:B-1----:R-:W-:Y:S01]  /*e5a0*/  IMAD.WIDE R4, R11, 0x2, R76 ;  /* 0x000000020b047825 */ /* 0x002fe200078e024c */
[----:B--2---:R-:W-:Y:S01]  /*e5b0*/  ISETP.LT.AND P5, PT, R197, UR15, !P5 ;  /* 0x0000000fc5007c0c */ /* 0x004fe2000efa1270 */
[----:B------:R0:W-:Y:S02]  /*e5c0*/  @P0 STG.E.U16 desc[UR22][R2.64], R0 ;  /* 0x0000000002000986 */ /* 0x0001e4000c101516 */
[----:B------:R-:W-:-:S02]  /*e5d0*/  VIADD R13, R15, UR32 ;  /* 0x000000200f0d7c36 */ /* 0x000fc40008000000 */
[----:B---3--:R-:W-:Y:S01]  /*e5e0*/  IMAD.WIDE R6, R11, 0x2, R68 ;  /* 0x000000020b067825 */ /* 0x008fe200078e0244 */
[----:B------:R1:W-:Y:S03]  /*e5f0*/  @P6 STG.E.U16 desc[UR22][R4.64], R65 ;  /* 0x0000004104006986 */ /* 0x0003e6000c101516 */
[----:B------:R-:W-:Y:S01]  /*e600*/  IMAD.WIDE R8, R15, 0x2, R76 ;  /* 0x000000020f087825 */ /* 0x000fe200078e024c */
[----:B0-----:R-:W-:-:S03]  /*e610*/  PRMT R3, R65, 0x7632, R3 ;  /* 0x0000763241037816 */ /* 0x001fc60000000003 */
[----:B------:R-:W-:Y:S01]  /*e620*/  IMAD.WIDE R10, R15, 0x2, R68 ;  /* 0x000000020f0a7825 */ /* 0x000fe200078e0244 */
[----:B-1----:R-:W-:-:S03]  /*e630*/  PRMT R5, R66, 0x7632, R5 ;  /* 0x0000763242057816 */ /* 0x002fc60000000005 */
[C---:B------:R-:W-:Y:S01]  /*e640*/  IMAD.WIDE R76, R13.reuse, 0x2, R76 ;  /* 0x000000020d4c7825 */ /* 0x040fe200078e024c */
[----:B------:R0:W-:Y:S03]  /*e650*/  @P2 STG.E.U16 desc[UR22][R6.64], R3 ;  /* 0x0000000306002986 */ /* 0x0001e6000c101516 */
[----:B------:R-:W-:Y:S01]  /*e660*/  IMAD.WIDE R68, R13, 0x2, R68 ;  /* 0x000000020d447825 */ /* 0x000fe200078e0244 */
[----:B------:R0:W-:Y:S04]  /*e670*/  @P4 STG.E.U16 desc[UR22][R8.64], R66 ;  /* 0x0000004208004986 */ /* 0x0001e8000c101516 */
[----:B------:R0:W-:Y:S04]  /*e680*/  @P1 STG.E.U16 desc[UR22][R10.64], R5 ;  /* 0x000000050a001986 */ /* 0x0001e8000c101516 */
[----:B------:R0:W-:Y:S04]  /*e690*/  @P3 STG.E.U16 desc[UR22][R76.64], R67 ;  /* 0x000000434c003986 */ /* 0x0001e8000c101516 */
[----:B------:R0:W-:Y:S01]  /*e6a0*/  @P5 STG.E.U16 desc[UR22][R68.64], R34 ;  /* 0x0000002244005986 */ /* 0x0001e2000c101516 */
[----:B------:R-:W-:Y:S06]  /*e6b0*/  BAR.SYNC.DEFER_BLOCKING 0x0 ;  /* 0x0000000000007b1d */ /* 0x000fec0000010000 */
[----:B------:R-:W-:Y:S05]  /*e6c0*/  BRA.U UP0, `(.L_x_13) ;  /* 0x0000000100a07547 */ /* 0x000fea000b800000 */
[----:B------:R-:W1:Y:S01]  /*e6d0*/  S2UR UR5, SR_CgaCtaId ;  /* 0x00000000000579c3 */ /* 0x000e620000008800 */
[----:B------:R-:W-:Y:S01]  /*e6e0*/  NOP ;  /* 0x0000000000007918 */ /* 0x000fe20000000000 */
[----:B------:R-:W-:Y:S01]  /*e6f0*/  UMOV UR4, 0x50 ;  /* 0x0000005000047882 */ /* 0x000fe20000000000 */
[----:B------:R-:W-:Y:S02]  /*e700*/  IMAD.U32 R0, RZ, RZ, UR8 ;  /* 0x00000008ff007e24 */ /* 0x000fe4000f8e00ff */
[----:B0-----:R-:W-:Y:S02]  /*e710*/  IMAD.MOV.U32 R3, RZ, RZ, 0xff ;  /* 0x000000ffff037424 */ /* 0x001fe400078e00ff */
[----:B------:R-:W-:Y:S01]  /*e720*/  IMAD.MOV.U32 R7, RZ, RZ, 0x1 ;  /* 0x00000001ff077424 */ /* 0x000fe200078e00ff */
[----:B------:R-:W-:-:S04]  /*e730*/  LOP3.LUT R0, R0, 0xffff, RZ, 0xc0, !PT ;  /* 0x0000ffff00007812 */ /* 0x000fc800078ec0ff */
[----:B------:R-:W-:-:S05]  /*e740*/  SHF.R.U32.HI R0, RZ, 0x5, R0 ;  /* 0x00000005ff007819 */ /* 0x000fca0000011600 */
[----:B------:R-:W-:Y:S01]  /*e750*/  VIADD R2, R0, 0x10 ;  /* 0x0000001000027836 */ /* 0x000fe20000000000 */
[----:B------:R-:W-:Y:S01]  /*e760*/  SHF.L.U32 R0, R3, R0, RZ ;  /* 0x0000000003007219 */ /* 0x000fe200000006ff */
[----:B-1----:R-:W-:-:S03]  /*e770*/  ULEA UR6, UR5, UR4, 0x18 ;  /* 0x0000000405067291 */ /* 0x002fc6000f8ec0ff */
[----:B------:R-:W-:-:S04]  /*e780*/  SHF.L.U32 R3, R7, R2, RZ ;  /* 0x0000000207037219 */ /* 0x000fc800000006ff */
[----:B------:R-:W-:Y:S02]  /*e790*/  LOP3.LUT R0, R3, R0, RZ, 0xfc, !PT ;  /* 0x0000000003007212 */ /* 0x000fe400078efcff */
[----:B------:R-:W0:Y:S02]  /*e7a0*/  LDS R5, [UR6] ;  /* 0x00000006ff057984 */ /* 0x000e240008000800 */
[C---:B------:R-:W-:Y:S02]  /*e7b0*/  LOP3.LUT R2, R0.reuse, 0xffff, RZ, 0xc0, !PT ;  /* 0x0000ffff00027812 */ /* 0x040fe400078ec0ff */
[----:B0-----:R-:W-:-:S04]  /*e7c0*/  LOP3.LUT R3, R0, 0xffff, R5, 0x80, !PT ;  /* 0x0000ffff00037812 */ /* 0x001fc800078e8005 */
[----:B------:R-:W-:-:S13]  /*e7d0*/  ISETP.NE.AND P0, PT, R3, R2, PT ;  /* 0x000000020300720c */ /* 0x000fda0003f05270 */
[----:B------:R-:W-:Y:S05]  /*e7e0*/  @P0 BRA `(.L_x_14) ;  /* 0x0000000000500947 */ /* 0x000fea0003800000 */
[----:B------:R-:W-:Y:S02]  /*e7f0*/  SHF.R.U32.HI R5, RZ, 0x10, R5 ;  /* 0x00000010ff057819 */ /* 0x000fe40000011605 */
[----:B------:R-:W-:-:S04]  /*e800*/  SHF.R.U32.HI R2, RZ, 0x10, R0 ;  /* 0x00000010ff027819 */ /* 0x000fc80000011600 */
[----:B------:R-:W-:-:S04]  /*e810*/  LOP3.LUT R5, R5, R2, RZ, 0xc0, !PT ;  /* 0x0000000205057212 */ /* 0x000fc800078ec0ff */
[----:B------:R-:W-:-:S13]  /*e820*/  ISETP.NE.AND P0, PT, R5, R2, PT ;  /* 0x000000020500720c */ /* 0x000fda0003f05270 */
[----:B------:R-:W-:Y:S05]  /*e830*/  @P0 BRA `(.L_x_15) ;  /* 0x0000000000300947 */ /* 0x000fea0003800000 */
[----:B------:R-:W-:Y:S01]  /*e840*/  R2UR UR4, R0 ;  /* 0x00000000000472ca */ /* 0x000fe200000e0000 */
[----:B------:R-:W-:Y:S01]  /*e850*/  VOTEU.ANY UR5, UPT, PT ;  /* 0x0000000000057886 */ /* 0x000fe200038e0100 */
[----:B------:R-:W0:Y:S01]  /*e860*/  S2R R0, SR_LANEID ;  /* 0x0000000000007919 */ /* 0x000e220000000000 */
[----:B------:R-:W-:-:S10]  /*e870*/  UFLO.U32 UR5, UR5 ;  /* 0x00000005000572bd */ /* 0x000fd400080e0000 */
[----:B------:R-:W-:-:S06]  /*e880*/  ULOP3.LUT UR4, URZ, UR4, URZ, 0x33, !UPT ;  /* 0x00000004ff047292 */ /* 0x000fcc000f8e33ff */
[----:B------:R-:W-:-:S04]  /*e890*/  IMAD.U32 R2, RZ, RZ, UR4 ;  /* 0x00000004ff027e24 */ /* 0x000fc8000f8e00ff */
[----:B------:R-:W1:Y:S02]  /*e8a0*/  REDUX UR7, R2 ;  /* 0x00000000020773c4 */ /* 0x000e640000000000 */
[----:B------:R2:W-:Y:S01]  /*e8b0*/  UTCATOMSWS.AND URZ, UR4 ;  /* 0x0000000400ff79e3 */ /* 0x0005e20008000000 */
[----:B0-----:R-:W-:Y:S01]  /*e8c0*/  ISETP.EQ.U32.AND P0, PT, R0, UR5, PT ;  /* 0x0000000500007c0c */ /* 0x001fe2000bf02070 */
[----:B-1----:R-:W-:-:S12]  /*e8d0*/  IMAD.U32 R0, RZ, RZ, UR7 ;  /* 0x00000007ff007e24 */ /* 0x002fd8000f8e00ff */
[----:B------:R2:W-:Y:S01]  /*e8e0*/  @P0 ATOMS.AND RZ, [UR6], R0 ;  /* 0x00000000ffff098c */ /* 0x0005e2000a800006 */
[----:B------:R-:W-:Y:S05]  /*e8f0*/  BRA `(.L_x_13) ;  /* 0x0000000000147947 */ /* 0x000fea0003800000 */
.L_x_15:
[----:B------:R-:W-:-:S07]  /*e900*/  MOV R2, 0xe920 ;  /* 0x0000e92000027802 */ /* 0x000fce0000000f00 */
[----:B------:R-:W-:Y:S05]  /*e910*/  CALL.REL.NOINC `($__internal_0_$__cuda_sm10x_tcgen05_guardrail_trap_col_being_dealloced_not_returned_by_alloc) ;  /* 0x00000000002c7944 */ /* 0x000fea0003c00000 */
[----:B------:R-:W-:Y:S05]  /*e920*/  BRA `(.L_x_13) ;  /* 0x0000000000087947 */ /* 0x000fea0003800000 */
.L_x_14:
[----:B------:R-:W-:-:S07]  /*e930*/  MOV R2, 0xe950 ;  /* 0x0000e95000027802 */ /* 0x000fce0000000f00 */
[----:B------:R-:W-:Y:S05]  /*e940*/  CALL.REL.NOINC `($__internal_2_$__cuda_sm10x_tcgen05_guardrail_trap_unallocated_columns_being_dealloced) ;  /* 0x0000000000387944 */ /* 0x000fea0003c00000 */
.L_x_13:
[----:B------:R-:W-:Y:S01]  /*e950*/  NOP ;  /* 0x0000000000007918 */ /* 0x000fe20000000000 */
[----:B--2---:R-:W-:Y:S05]  /*e960*/  EXIT ;  /* 0x000000000000794d */ /* 0x004fea0003800000 */
.L_x_8:
[----:B------:R-:W0:Y:S02]  /*e970*/  SYNCS.PHASECHK.TRANS64.TRYWAIT P2, [UR11], R17 ;  /* 0x00000011ff0075a7 */ /* 0x000e24000804110b */
[----:B0-----:R-:W-:Y:S05]  /*e980*/  @!P2 BRA `(.L_x_8) ;  /* 0xfffffffc00f8a947 */ /* 0x001fea000383ffff */
[----:B------:R-:W-:Y:S05]  /*e990*/  BRA `(.L_x_16) ;  /* 0xffffff68007c7947 */ /* 0x000fea000383ffff */
.L_x_12:
[----:B------:R-:W0:Y:S02]  /*e9a0*/  SYNCS.PHASECHK.TRANS64.TRYWAIT P0, [UR11], R0 ;  /* 0x00000000ff0075a7 */ /* 0x000e24000800110b */
[----:B0-----:R-:W-:Y:S05]  /*e9b0*/  @!P0 BRA `(.L_x_12) ;  /* 0xfffffffc00f88947 */ /* 0x001fea000383ffff */
[----:B------:R-:W-:Y:S05]  /*e9c0*/  BRA `(.L_x_11) ;  /* 0xffffff8800547947 */ /* 0x000fea000383ffff */
        .weak           $__internal_0_$__cuda_sm10x_tcgen05_guardrail_trap_col_being_dealloced_not_returned_by_alloc
        .type           $__internal_0_$__cuda_sm10x_tcgen05_guardrail_trap_col_being_dealloced_not_returned_by_alloc,@function
        .size           $__internal_0_$__cuda_sm10x_tcgen05_guardrail_trap_col_being_dealloced_not_returned_by_alloc,($__internal_1_$__cuda_sm10x_tcgen05_guardrail_trap_phase_invalid_during_alloc - $__internal_0_$__cuda_sm10x_tcgen05_guardrail_trap_col_being_dealloced_not_returned_by_alloc)
$__internal_0_$__cuda_sm10x_tcgen05_guardrail_trap_col_being_dealloced_not_returned_by_alloc:
[----:B------:R-:W-:Y:S05]  /*e9d0*/  BPT.TRAP 0x1 ;  /* 0x000000040000795c */ /* 0x000fea0000300000 */
[----:B------:R-:W-:-:S04]  /*e9e0*/  IMAD.MOV.U32 R3, RZ, RZ, 0x0 ;  /* 0x00000000ff037424 */ /* 0x000fc800078e00ff */
[----:B------:R-:W-:Y:S05]  /*e9f0*/  RET.REL.NODEC R2 `(matmul_kernel) ;  /* 0xffffff1402807950 */ /* 0x000fea0003c3ffff */
        .weak           $__internal_1_$__cuda_sm10x_tcgen05_guardrail_trap_phase_invalid_during_alloc
        .type           $__internal_1_$__cuda_sm10x_tcgen05_guardrail_trap_phase_invalid_during_alloc,@function
        .size           $__internal_1_$__cuda_sm10x_tcgen05_guardrail_trap_phase_invalid_during_alloc,($__internal_2_$__cuda_sm10x_tcgen05_guardrail_trap_unallocated_columns_being_dealloced - $__internal_1_$__cuda_sm10x_tcgen05_guardrail_trap_phase_invalid_during_alloc)
$__internal_1_$__cuda_sm10x_tcgen05_guardrail_trap_phase_invalid_during_alloc:
[----:B------:R-:W-:Y:S05]  /*ea00*/  BPT.TRAP 0x1 ;  /* 0x000000040000795c */ /* 0x000fea0000300000 */
[----:B------:R-:W-:-:S04]  /*ea10*/  IMAD.MOV.U32 R3, RZ, RZ, 0x0 ;  /* 0x00000000ff037424 */ /* 0x000fc800078e00ff */
[----:B------:R-:W-:Y:S05]  /*ea20*/  RET.REL.NODEC R2 `(matmul_kernel) ;  /* 0xffffff1402747950 */ /* 0x000fea0003c3ffff */
        .weak           $__internal_2_$__cuda_sm10x_tcgen05_guardrail_trap_unallocated_columns_being_dealloced
        .type           $__internal_2_$__cuda_sm10x_tcgen05_guardrail_trap_unallocated_columns_being_dealloced,@function
        .size           $__internal_2_$__cuda_sm10x_tcgen05_guardrail_trap_unallocated_columns_being_dealloced,(.L_x_20 - $__internal_2_$__cuda_sm10x_tcgen05_guardrail_trap_unallocated_columns_being_dealloced)
$__internal_2_$__cuda_sm10x_tcgen05_guardrail_trap_unallocated_columns_being_dealloced:
[----:B------:R-:W-:Y:S05]  /*ea30*/  BPT.TRAP 0x1 ;  /* 0x000000040000795c */ /* 0x000fea0000300000 */
[----:B------:R-:W-:-:S04]  /*ea40*/  IMAD.MOV.U32 R3, RZ, RZ, 0x0 ;  /* 0x00000000ff037424 */ /* 0x000fc800078e00ff */
[----:B------:R-:W-:Y:S05]  /*ea50*/  RET.REL.NODEC R2 `(matmul_kernel) ;  /* 0xffffff1402687950 */ /* 0x000fea0003c3ffff */
.L_x_17:
[----:B------:R-:W-:-:S00]  /*ea60*/  BRA `(.L_x_17) ;  /* 0xfffffffc00fc7947 */ /* 0x000fc0000383ffff */
[----:B------:R-:W-:-:S00]  /*ea70*/  NOP ;  /* 0x0000000000007918 */ /* 0x000fc00000000000 */
        /* <DEDUP_REMOVED lines=8> */
.L_x_20:


//--------------------- .nv.shared.matmul_kernel  --------------------------
	.section	.nv.shared.matmul_kernel,"aw",@nobits
	.sectionflags	@""
	.align	16
	.zero		1024


//--------------------- .nv.shared.reserved.0     --------------------------
	.section	.nv.shared.reserved.0,"aw",@nobits
	.align	8
	.weak		__nv_reservedSMEM_offset_0_alias
	.size		__nv_reservedSMEM_offset_0_alias, 0, 64
	.other		__nv_reservedSMEM_offset_0_alias,@"STO_CUDA_RESERVED_SHARED STV_DEFAULT"
__nv_reservedSMEM_offset_0_alias:
	.zero		0
.nv.shared.reserved.0:
	.zero		64
	.weak		__nv_reservedSMEM_allocation_phase
	.type		__nv_reservedSMEM_allocation_phase,@object
	.size		__nv_reservedSMEM_allocation_phase,(.L_0 - __nv_reservedSMEM_allocation_phase)
__nv_reservedSMEM_allocation_phase:
	.zero		1
.L_0:
	.zero		7
	.weak		__nv_reservedSMEM_devtool_atexit_pc
	.type		__nv_reservedSMEM_devtool_atexit_pc,@object
	.size		__nv_reservedSMEM_devtool_atexit_pc,(__nv_reservedSMEM_allocation_mask - __nv_reservedSMEM_devtool_atexit_pc)
__nv_reservedSMEM_devtool_atexit_pc:
	.zero		8
	.weak		__nv_reservedSMEM_allocation_mask
	.type		__nv_reservedSMEM_allocation_mask,@object
	.size		__nv_reservedSMEM_allocation_mask,(.L_2 - __nv_reservedSMEM_allocation_mask)
__nv_reservedSMEM_allocation_mask:
	.zero		4
.L_2:


//--------------------- .nv.constant0.matmul_kernel --------------------------
	.section	.nv.constant0.matmul_kernel,"a",@progbits
	.sectionflags	@""
	.align	4
.nv.constant0.matmul_kernel:
	.zero		976


//--------------------- SYMBOLS --------------------------

	.type		.nv.reservedSmem.offset0,@object
	.size		.nv.reservedSmem.offset0,0x4
	.type		.nv.reservedSmem.cap,@object
	.size		.nv.reservedSmem.cap,0x4
